	.target	sm_100a

	.elftype	@"ET_EXEC"


//--------------------- .note.nv.tkinfo           --------------------------
	.section	.note.nv.tkinfo,"",@"SHT_NOTE"
	.sectionflags	@"SHF_NOTE_NV_TKINFO"
	.tkinfo
        /*0018*/ 	.word	0x00000002
        /*0030*/ 	.string	""
        /*0030*/ 	.string	"ptxas"
        /*0030*/ 	.string	"Cuda compilation tools, release 13.0, V13.0.88"
        /*0030*/ 	.string	"Build cuda_13.0.r13.0/compiler.36424714_0"
        /*0030*/ 	.string	"-arch sm_100a -m 64 "



//--------------------- .note.nv.cuinfo           --------------------------
	.section	.note.nv.cuinfo,"",@"SHT_NOTE"
	.sectionflags	@"SHF_NOTE_NV_CUINFO"
        /*0018*/ 	.short	0x0002
        /*001a*/ 	.short	0x0064
        /*001c*/ 	.short	0x0082
	.zero		2


//--------------------- .nv.info                  --------------------------
	.section	.nv.info,"",@"SHT_CUDA_INFO"
	.align	4


	//----- nvinfo : EIATTR_REGCOUNT
	.align		4
        /*0000*/ 	.byte	0x04, 0x2f
        /*0002*/ 	.short	(.L_19 - .L_18)
	.align		4
.L_18:
        /*0004*/ 	.word	index@(_ZN7cutlass13device_kernelINS_4gemm6kernel13GemmUniversalIN4cute5tupleIJiiiiEEENS1_10collective13CollectiveMmaINS1_35MainloopSm100TmaUmmaWarpSpecializedILi8ELi2ELi4ENS5_IJNS4_1CILi2EEENSA_ILi4EEENSA_ILi1EEEEEEEENS5_IJNSA_ILi64EEENSA_ILi128EEESH_EEEaNS5_IJlSD_lEEEaSJ_NS4_8TiledMMAINS4_8MMA_AtomIJNS4_15SM100_MMA_S8_SSIaaiLi64ELi128ELNS4_4UMMA5MajorE0ELSO_0ELNSN_8SaturateE0EEEEEENS4_6LayoutINS5_IJSD_SD_SD_EEENS5_IJNSA_ILi0EEESU_SU_EEEEENS5_IJNS4_10UnderscoreESX_SX_EEEEENS4_23SM90_TMA_LOAD_MULTICASTENS4_14ComposedLayoutINS4_7SwizzleILi3ELi4ELi3EEENS4_18smem_ptr_flag_bitsILi8EEENSS_INS5_IJNSA_ILi8EEESH_EEENS5_IJSH_SD_EEEEEEEvNS4_8identityES10_S1A_vS1B_EENS_8epilogue10collective18CollectiveEpilogueINS1D_23Sm100TmaWarpSpecializedILi2ELi2ELi32ELb0ELb0EEEJSI_NS5_IJNSS_ISG_SD_EES1I_EEEaSJ_aSJ_NS1D_6fusion15FusionCallbacksIS1H_NS1K_17LinearCombinationIaiaiLNS_15FloatRoundStyleE2EEESI_S1J_JEEENS4_5SM1004TMEM4LOAD26SM100_TMEM_LOAD_16dp32b32xENS4_13SM90_TMA_LOADENS11_INS12_ILi2ELi4ELi3EEES15_NSS_INS5_IJS16_SG_EEENS5_IJSG_SD_EEEEEEENS4_39AutoVectorizingCopyWithAssumedAlignmentILi128EEENS4_14SM90_TMA_STOREES1Z_S21_S21_EEEvvEEEEvNT_6ParamsE)
        /*0008*/ 	.word	0x0000005c


	//----- nvinfo : EIATTR_FRAME_SIZE
	.align		4
.L_19:
        /*000c*/ 	.byte	0x04, 0x11
        /*000e*/ 	.short	(.L_21 - .L_20)
	.align		4
.L_20:
        /*0010*/ 	.word	index@($__internal_2_$__cuda_sm10x_tcgen05_guardrail_trap_unallocated_columns_being_dealloced)
        /*0014*/ 	.word	0x00000000


	//----- nvinfo : EIATTR_FRAME_SIZE
	.align		4
.L_21:
        /*0018*/ 	.byte	0x04, 0x11
        /*001a*/ 	.short	(.L_23 - .L_22)
	.align		4
.L_22:
        /*001c*/ 	.word	index@($__internal_1_$__cuda_sm10x_tcgen05_guardrail_trap_phase_invalid_during_alloc)
        /*0020*/ 	.word	0x00000000


	//----- nvinfo : EIATTR_FRAME_SIZE
	.align		4
.L_23:
        /*0024*/ 	.byte	0x04, 0x11
        /*0026*/ 	.short	(.L_25 - .L_24)
	.align		4
.L_24:
        /*0028*/ 	.word	index@($__internal_0_$__cuda_sm10x_tcgen05_guardrail_trap_col_being_dealloced_not_returned_by_alloc)
        /*002c*/ 	.word	0x00000000


	//----- nvinfo : EIATTR_FRAME_SIZE
	.align		4
.L_25:
        /*0030*/ 	.byte	0x04, 0x11
        /*0032*/ 	.short	(.L_27 - .L_26)
	.align		4
.L_26:
        /*0034*/ 	.word	index@(_ZN7cutlass13device_kernelINS_4gemm6kernel13GemmUniversalIN4cute5tupleIJiiiiEEENS1_10collective13CollectiveMmaINS1_35MainloopSm100TmaUmmaWarpSpecializedILi8ELi2ELi4ENS5_IJNS4_1CILi2EEENSA_ILi4EEENSA_ILi1EEEEEEEENS5_IJNSA_ILi64EEENSA_ILi128EEESH_EEEaNS5_IJlSD_lEEEaSJ_NS4_8TiledMMAINS4_8MMA_AtomIJNS4_15SM100_MMA_S8_SSIaaiLi64ELi128ELNS4_4UMMA5MajorE0ELSO_0ELNSN_8SaturateE0EEEEEENS4_6LayoutINS5_IJSD_SD_SD_EEENS5_IJNSA_ILi0EEESU_SU_EEEEENS5_IJNS4_10UnderscoreESX_SX_EEEEENS4_23SM90_TMA_LOAD_MULTICASTENS4_14ComposedLayoutINS4_7SwizzleILi3ELi4ELi3EEENS4_18smem_ptr_flag_bitsILi8EEENSS_INS5_IJNSA_ILi8EEESH_EEENS5_IJSH_SD_EEEEEEEvNS4_8identityES10_S1A_vS1B_EENS_8epilogue10collective18CollectiveEpilogueINS1D_23Sm100TmaWarpSpecializedILi2ELi2ELi32ELb0ELb0EEEJSI_NS5_IJNSS_ISG_SD_EES1I_EEEaSJ_aSJ_NS1D_6fusion15FusionCallbacksIS1H_NS1K_17LinearCombinationIaiaiLNS_15FloatRoundStyleE2EEESI_S1J_JEEENS4_5SM1004TMEM4LOAD26SM100_TMEM_LOAD_16dp32b32xENS4_13SM90_TMA_LOADENS11_INS12_ILi2ELi4ELi3EEES15_NSS_INS5_IJS16_SG_EEENS5_IJSG_SD_EEEEEEENS4_39AutoVectorizingCopyWithAssumedAlignmentILi128EEENS4_14SM90_TMA_STOREES1Z_S21_S21_EEEvvEEEEvNT_6ParamsE)
        /*0038*/ 	.word	0x00000000


	//----- nvinfo : EIATTR_MIN_STACK_SIZE
	.align		4
.L_27:
        /*003c*/ 	.byte	0x04, 0x12
        /*003e*/ 	.short	(.L_29 - .L_28)
	.align		4
.L_28:
        /*0040*/ 	.word	index@(_ZN7cutlass13device_kernelINS_4gemm6kernel13GemmUniversalIN4cute5tupleIJiiiiEEENS1_10collective13CollectiveMmaINS1_35MainloopSm100TmaUmmaWarpSpecializedILi8ELi2ELi4ENS5_IJNS4_1CILi2EEENSA_ILi4EEENSA_ILi1EEEEEEEENS5_IJNSA_ILi64EEENSA_ILi128EEESH_EEEaNS5_IJlSD_lEEEaSJ_NS4_8TiledMMAINS4_8MMA_AtomIJNS4_15SM100_MMA_S8_SSIaaiLi64ELi128ELNS4_4UMMA5MajorE0ELSO_0ELNSN_8SaturateE0EEEEEENS4_6LayoutINS5_IJSD_SD_SD_EEENS5_IJNSA_ILi0EEESU_SU_EEEEENS5_IJNS4_10UnderscoreESX_SX_EEEEENS4_23SM90_TMA_LOAD_MULTICASTENS4_14ComposedLayoutINS4_7SwizzleILi3ELi4ELi3EEENS4_18smem_ptr_flag_bitsILi8EEENSS_INS5_IJNSA_ILi8EEESH_EEENS5_IJSH_SD_EEEEEEEvNS4_8identityES10_S1A_vS1B_EENS_8epilogue10collective18CollectiveEpilogueINS1D_23Sm100TmaWarpSpecializedILi2ELi2ELi32ELb0ELb0EEEJSI_NS5_IJNSS_ISG_SD_EES1I_EEEaSJ_aSJ_NS1D_6fusion15FusionCallbacksIS1H_NS1K_17LinearCombinationIaiaiLNS_15FloatRoundStyleE2EEESI_S1J_JEEENS4_5SM1004TMEM4LOAD26SM100_TMEM_LOAD_16dp32b32xENS4_13SM90_TMA_LOADENS11_INS12_ILi2ELi4ELi3EEES15_NSS_INS5_IJS16_SG_EEENS5_IJSG_SD_EEEEEEENS4_39AutoVectorizingCopyWithAssumedAlignmentILi128EEENS4_14SM90_TMA_STOREES1Z_S21_S21_EEEvvEEEEvNT_6ParamsE)
        /*0044*/ 	.word	0x00000000
.L_29:


//--------------------- .nv.compat                --------------------------
	.section	.nv.compat,"",@"SHT_CUDA_COMPAT_INFO"
	.align	4
        /*0000*/ 	.byte	0x02, 0x09, 0x01, 0x00, 0x02, 0x02, 0x03, 0x00, 0x02, 0x05, 0x06, 0x00, 0x03, 0x07, 0x01, 0x01
        /*0010*/ 	.byte	0x02, 0x03, 0x01, 0x00, 0x02, 0x06, 0x01, 0x00, 0x04, 0x0b, 0x08, 0x00, 0x01, 0x00, 0x00, 0x00
        /*0020*/ 	.byte	0x00, 0x00, 0x00, 0x00


//--------------------- .nv.info._ZN7cutlass13device_kernelINS_4gemm6kernel13GemmUniversalIN4cute5tupleIJiiiiEEENS1_10collective13CollectiveMmaINS1_35MainloopSm100TmaUmmaWarpSpecializedILi8ELi2ELi4ENS5_IJNS4_1CILi2EEENSA_ILi4EEENSA_ILi1EEEEEEEENS5_IJNSA_ILi64EEENSA_ILi128EEESH_EEEaNS5_IJlSD_lEEEaSJ_NS4_8TiledMMAINS4_8MMA_AtomIJNS4_15SM100_MMA_S8_SSIaaiLi64ELi128ELNS4_4UMMA5MajorE0ELSO_0ELNSN_8SaturateE0EEEEEENS4_6LayoutINS5_IJSD_SD_SD_EEENS5_IJNSA_ILi0EEESU_SU_EEEEENS5_IJNS4_10UnderscoreESX_SX_EEEEENS4_23SM90_TMA_LOAD_MULTICASTENS4_14ComposedLayoutINS4_7SwizzleILi3ELi4ELi3EEENS4_18smem_ptr_flag_bitsILi8EEENSS_INS5_IJNSA_ILi8EEESH_EEENS5_IJSH_SD_EEEEEEEvNS4_8identityES10_S1A_vS1B_EENS_8epilogue10collective18CollectiveEpilogueINS1D_23Sm100TmaWarpSpecializedILi2ELi2ELi32ELb0ELb0EEEJSI_NS5_IJNSS_ISG_SD_EES1I_EEEaSJ_aSJ_NS1D_6fusion15FusionCallbacksIS1H_NS1K_17LinearCombinationIaiaiLNS_15FloatRoundStyleE2EEESI_S1J_JEEENS4_5SM1004TMEM4LOAD26SM100_TMEM_LOAD_16dp32b32xENS4_13SM90_TMA_LOADENS11_INS12_ILi2ELi4ELi3EEES15_NSS_INS5_IJS16_SG_EEENS5_IJSG_SD_EEEEEEENS4_39AutoVectorizingCopyWithAssumedAlignmentILi128EEENS4_14SM90_TMA_STOREES1Z_S21_S21_EEEvvEEEEvNT_6ParamsE --------------------------
	.section	.nv.info._ZN7cutlass13device_kernelINS_4gemm6kernel13GemmUniversalIN4cute5tupleIJiiiiEEENS1_10collective13CollectiveMmaINS1_35MainloopSm100TmaUmmaWarpSpecializedILi8ELi2ELi4ENS5_IJNS4_1CILi2EEENSA_ILi4EEENSA_ILi1EEEEEEEENS5_IJNSA_ILi64EEENSA_ILi128EEESH_EEEaNS5_IJlSD_lEEEaSJ_NS4_8TiledMMAINS4_8MMA_AtomIJNS4_15SM100_MMA_S8_SSIaaiLi64ELi128ELNS4_4UMMA5MajorE0ELSO_0ELNSN_8SaturateE0EEEEEENS4_6LayoutINS5_IJSD_SD_SD_EEENS5_IJNSA_ILi0EEESU_SU_EEEEENS5_IJNS4_10UnderscoreESX_SX_EEEEENS4_23SM90_TMA_LOAD_MULTICASTENS4_14ComposedLayoutINS4_7SwizzleILi3ELi4ELi3EEENS4_18smem_ptr_flag_bitsILi8EEENSS_INS5_IJNSA_ILi8EEESH_EEENS5_IJSH_SD_EEEEEEEvNS4_8identityES10_S1A_vS1B_EENS_8epilogue10collective18CollectiveEpilogueINS1D_23Sm100TmaWarpSpecializedILi2ELi2ELi32ELb0ELb0EEEJSI_NS5_IJNSS_ISG_SD_EES1I_EEEaSJ_aSJ_NS1D_6fusion15FusionCallbacksIS1H_NS1K_17LinearCombinationIaiaiLNS_15FloatRoundStyleE2EEESI_S1J_JEEENS4_5SM1004TMEM4LOAD26SM100_TMEM_LOAD_16dp32b32xENS4_13SM90_TMA_LOADENS11_INS12_ILi2ELi4ELi3EEES15_NSS_INS5_IJS16_SG_EEENS5_IJSG_SD_EEEEEEENS4_39AutoVectorizingCopyWithAssumedAlignmentILi128EEENS4_14SM90_TMA_STOREES1Z_S21_S21_EEEvvEEEEvNT_6ParamsE,"",@"SHT_CUDA_INFO"
	.sectionflags	@""
	.align	4


	//----- nvinfo : EIATTR_CUDA_API_VERSION
	.align		4
        /*0000*/ 	.byte	0x04, 0x37
        /*0002*/ 	.short	(.L_31 - .L_30)
.L_30:
        /*0004*/ 	.word	0x00000082


	//----- nvinfo : EIATTR_KPARAM_INFO
	.align		4
.L_31:
        /*0008*/ 	.byte	0x04, 0x17
        /*000a*/ 	.short	(.L_33 - .L_32)
.L_32:
        /*000c*/ 	.word	0x00000000
        /*0010*/ 	.short	0x0000
        /*0012*/ 	.short	0x0000
        /*0014*/ 	.byte	0x00, 0xf0, 0x01, 0x20


	//----- nvinfo : EIATTR_AT_ENTRY_FRAGMENTS
	.align		4
.L_33:
        /*0018*/ 	.byte	0x04, 0x4f
        /*001a*/ 	.short	(.L_35 - .L_34)


	//   ....[0]....
.L_34:
        /*001c*/ 	.word	0x00000006


	//----- nvinfo : EIATTR_RESERVED_SMEM_USED
	.align		4
.L_35:
        /*0020*/ 	.byte	0x01, 0x41
	.zero		2


	//----- nvinfo : EIATTR_SPARSE_MMA_MASK
	.align		4
        /*0024*/ 	.byte	0x03, 0x50
        /*0026*/ 	.short	0x0000


	//----- nvinfo : EIATTR_TCGEN05_1CTA_USED
	.align		4
        /*0028*/ 	.byte	0x01, 0x51
	.zero		2


	//----- nvinfo : EIATTR_MAXREG_COUNT
	.align		4
        /*002c*/ 	.byte	0x03, 0x1b
        /*002e*/ 	.short	0x00ff


	//----- nvinfo : EIATTR_NUM_BARRIERS
	.align		4
        /*0030*/ 	.byte	0x02, 0x4c
        /*0032*/ 	.byte	0x07
	.zero		1


	//----- nvinfo : EIATTR_EXTERNS
	.align		4
        /*0034*/ 	.byte	0x04, 0x0f
        /*0036*/ 	.short	(.L_37 - .L_36)


	//   ....[0]....
	.align		4
.L_36:
        /*0038*/ 	.word	index@(__assertfail)


	//----- nvinfo : EIATTR_MERCURY_ISA_VERSION
	.align		4
.L_37:
        /*003c*/ 	.byte	0x03, 0x5f
        /*003e*/ 	.short	0x0101


	//----- nvinfo : EIATTR_INT_WARP_WIDE_INSTR_OFFSETS
	.align		4
        /*0040*/ 	.byte	0x04, 0x31
        /*0042*/ 	.short	(.L_39 - .L_38)


	//   ....[0]....
.L_38:
        /*0044*/ 	.word	0x00004180


	//   ....[1]....
        /*0048*/ 	.word	0x000041b0


	//   ....[2]....
        /*004c*/ 	.word	0x000041d0


	//   ....[3]....
        /*0050*/ 	.word	0x00004cf0


	//   ....[4]....
        /*0054*/ 	.word	0x00004d60


	//   ....[5]....
        /*0058*/ 	.word	0x00004e40


	//   ....[6]....
        /*005c*/ 	.word	0x00004ef0


	//----- nvinfo : EIATTR_COOP_GROUP_MASK_REGIDS
	.align		4
.L_39:
        /*0060*/ 	.byte	0x04, 0x29
        /*0062*/ 	.short	(.L_41 - .L_40)


	//   ....[0]....
.L_40:
        /*0064*/ 	.word	0xffffffff


	//   ....[1]....
        /*0068*/ 	.word	0xffffffff


	//   ....[2]....
        /*006c*/ 	.word	0xffffffff


	//   ....[3]....
        /*0070*/ 	.word	0xffffffff


	//   ....[4]....
        /*0074*/ 	.word	0xffffffff


	//   ....[5]....
        /*0078*/ 	.word	0xffffffff


	//   ....[6]....
        /*007c*/ 	.word	0xffffffff


	//   ....[7]....
        /*0080*/ 	.word	0xffffffff


	//   ....[8]....
        /*0084*/ 	.word	0xffffffff


	//   ....[9]....
        /*0088*/ 	.word	0xffffffff


	//   ....[10]....
        /*008c*/ 	.word	0xffffffff


	//   ....[11]....
        /*0090*/ 	.word	0xffffffff


	//   ....[12]....
        /*0094*/ 	.word	0xffffffff


	//   ....[13]....
        /*0098*/ 	.word	0xffffffff


	//----- nvinfo : EIATTR_COOP_GROUP_INSTR_OFFSETS
	.align		4
.L_41:
        /*009c*/ 	.byte	0x04, 0x28
        /*009e*/ 	.short	(.L_43 - .L_42)


	//   ....[0]....
.L_42:
        /*00a0*/ 	.word	0x00000080


	//   ....[1]....
        /*00a4*/ 	.word	0x000004e0


	//   ....[2]....
        /*00a8*/ 	.word	0x00000740


	//   ....[3]....
        /*00ac*/ 	.word	0x000008a0


	//   ....[4]....
        /*00b0*/ 	.word	0x000009a0


	//   ....[5]....
        /*00b4*/ 	.word	0x00000b10


	//   ....[6]....
        /*00b8*/ 	.word	0x00000cb0


	//   ....[7]....
        /*00bc*/ 	.word	0x00000e60


	//   ....[8]....
        /*00c0*/ 	.word	0x00002290


	//   ....[9]....
        /*00c4*/ 	.word	0x00003370


	//   ....[10]....
        /*00c8*/ 	.word	0x00003580


	//   ....[11]....
        /*00cc*/ 	.word	0x000035b0


	//   ....[12]....
        /*00d0*/ 	.word	0x00004060


	//   ....[13]....
        /*00d4*/ 	.word	0x00004290


	//----- nvinfo : EIATTR_VRC_CTA_INIT_COUNT
	.align		4
.L_43:
        /*00d8*/ 	.byte	0x02, 0x4a
        /*00da*/ 	.byte	0x80
	.zero		1


	//----- nvinfo : EIATTR_SYSCALL_OFFSETS
	.align		4
        /*00dc*/ 	.byte	0x04, 0x46
        /*00de*/ 	.short	(.L_45 - .L_44)


	//   ....[0]....
.L_44:
        /*00e0*/ 	.word	0x00005af0


	//   ....[1]....
        /*00e4*/ 	.word	0x00005c30


	//   ....[2]....
        /*00e8*/ 	.word	0x00006420


	//   ....[3]....
        /*00ec*/ 	.word	0x000071c0


	//----- nvinfo : EIATTR_MBARRIER_INSTR_OFFSETS
	.align		4
.L_45:
        /*00f0*/ 	.byte	0x04, 0x39
        /*00f2*/ 	.short	(.L_47 - .L_46)


	//   ....[0]....
.L_46:
        /*00f4*/ 	.word	0x00000620
        /*00f8*/ 	.word	0x000000ff
        /*00fc*/ 	.word	0x00000000
        /*0100*/ 	.short	0x0100
        /*0102*/ 	.byte	0x04
	.zero		1


	//   ....[1]....
        /*0104*/ 	.word	0x00000630
        /*0108*/ 	.word	0x000000ff
        /*010c*/ 	.word	0x00000040
        /*0110*/ 	.short	0x0100
        /*0112*/ 	.byte	0x04
	.zero		1


	//   ....[2]....
        /*0114*/ 	.word	0x00000640
        /*0118*/ 	.word	0x000000ff
        /*011c*/ 	.word	0x00000008
        /*0120*/ 	.short	0x0100
        /*0122*/ 	.byte	0x04
	.zero		1


	//   ....[3]....
        /*0124*/ 	.word	0x00000650
        /*0128*/ 	.word	0x000000ff
        /*012c*/ 	.word	0x00000048
        /*0130*/ 	.short	0x0100
        /*0132*/ 	.byte	0x04
	.zero		1


	//   ....[4]....
        /*0134*/ 	.word	0x00000660
        /*0138*/ 	.word	0x000000ff
        /*013c*/ 	.word	0x00000010
        /*0140*/ 	.short	0x0100
        /*0142*/ 	.byte	0x04
	.zero		1


	//   ....[5]....
        /*0144*/ 	.word	0x00000670
        /*0148*/ 	.word	0x000000ff
        /*014c*/ 	.word	0x00000050
        /*0150*/ 	.short	0x0100
        /*0152*/ 	.byte	0x04
	.zero		1


	//   ....[6]....
        /*0154*/ 	.word	0x00000680
        /*0158*/ 	.word	0x000000ff
        /*015c*/ 	.word	0x00000018
        /*0160*/ 	.short	0x0100
        /*0162*/ 	.byte	0x04
	.zero		1


	//   ....[7]....
        /*0164*/ 	.word	0x00000690
        /*0168*/ 	.word	0x000000ff
        /*016c*/ 	.word	0x00000058
        /*0170*/ 	.short	0x0100
        /*0172*/ 	.byte	0x04
	.zero		1


	//   ....[8]....
        /*0174*/ 	.word	0x000006a0
        /*0178*/ 	.word	0x000000ff
        /*017c*/ 	.word	0x00000020
        /*0180*/ 	.short	0x0100
        /*0182*/ 	.byte	0x04
	.zero		1


	//   ....[9]....
        /*0184*/ 	.word	0x000006b0
        /*0188*/ 	.word	0x000000ff
        /*018c*/ 	.word	0x00000060
        /*0190*/ 	.short	0x0100
        /*0192*/ 	.byte	0x04
	.zero		1


	//   ....[10]....
        /*0194*/ 	.word	0x000006c0
        /*0198*/ 	.word	0x000000ff
        /*019c*/ 	.word	0x00000028
        /*01a0*/ 	.short	0x0100
        /*01a2*/ 	.byte	0x04
	.zero		1


	//   ....[11]....
        /*01a4*/ 	.word	0x000006d0
        /*01a8*/ 	.word	0x000000ff
        /*01ac*/ 	.word	0x00000068
        /*01b0*/ 	.short	0x0100
        /*01b2*/ 	.byte	0x04
	.zero		1


	//   ....[12]....
        /*01b4*/ 	.word	0x000006e0
        /*01b8*/ 	.word	0x000000ff
        /*01bc*/ 	.word	0x00000030
        /*01c0*/ 	.short	0x0100
        /*01c2*/ 	.byte	0x04
	.zero		1


	//   ....[13]....
        /*01c4*/ 	.word	0x000006f0
        /*01c8*/ 	.word	0x000000ff
        /*01cc*/ 	.word	0x00000070
        /*01d0*/ 	.short	0x0100
        /*01d2*/ 	.byte	0x04
	.zero		1


	//   ....[14]....
        /*01d4*/ 	.word	0x00000700
        /*01d8*/ 	.word	0x000000ff
        /*01dc*/ 	.word	0x00000038
        /*01e0*/ 	.short	0x0100
        /*01e2*/ 	.byte	0x04
	.zero		1


	//   ....[15]....
        /*01e4*/ 	.word	0x00000710
        /*01e8*/ 	.word	0x000000ff
        /*01ec*/ 	.word	0x00000078
        /*01f0*/ 	.short	0x0100
        /*01f2*/ 	.byte	0x04
	.zero		1


	//   ....[16]....
        /*01f4*/ 	.word	0x00000850
        /*01f8*/ 	.word	0x000000ff
        /*01fc*/ 	.word	0x00000080
        /*0200*/ 	.short	0x0100
        /*0202*/ 	.byte	0x04
	.zero		1


	//   ....[17]....
        /*0204*/ 	.word	0x00000860
        /*0208*/ 	.word	0x000000ff
        /*020c*/ 	.word	0x00000090
        /*0210*/ 	.short	0x0100
        /*0212*/ 	.byte	0x04
	.zero		1


	//   ....[18]....
        /*0214*/ 	.word	0x00000870
        /*0218*/ 	.word	0x000000ff
        /*021c*/ 	.word	0x00000088
        /*0220*/ 	.short	0x0100
        /*0222*/ 	.byte	0x04
	.zero		1


	//   ....[19]....
        /*0224*/ 	.word	0x00000880
        /*0228*/ 	.word	0x000000ff
        /*022c*/ 	.word	0x00000098
        /*0230*/ 	.short	0x0100
        /*0232*/ 	.byte	0x04
	.zero		1


	//   ....[20]....
        /*0234*/ 	.word	0x00000970
        /*0238*/ 	.word	0x000000ff
        /*023c*/ 	.word	0x000000a0
        /*0240*/ 	.short	0x0100
        /*0242*/ 	.byte	0x06
	.zero		1


	//   ....[21]....
        /*0244*/ 	.word	0x00000980
        /*0248*/ 	.word	0x000000ff
        /*024c*/ 	.word	0x000000a8
        /*0250*/ 	.short	0x0100
        /*0252*/ 	.byte	0x06
	.zero		1


	//   ....[22]....
        /*0254*/ 	.word	0x00000ac0
        /*0258*/ 	.word	0x000000ff
        /*025c*/ 	.word	0x000000b0
        /*0260*/ 	.short	0x0100
        /*0262*/ 	.byte	0x06
	.zero		1


	//   ....[23]....
        /*0264*/ 	.word	0x00000ad0
        /*0268*/ 	.word	0x000000ff
        /*026c*/ 	.word	0x000000c0
        /*0270*/ 	.short	0x0100
        /*0272*/ 	.byte	0x06
	.zero		1


	//   ....[24]....
        /*0274*/ 	.word	0x00000ae0
        /*0278*/ 	.word	0x000000ff
        /*027c*/ 	.word	0x000000b8
        /*0280*/ 	.short	0x0100
        /*0282*/ 	.byte	0x06
	.zero		1


	//   ....[25]....
        /*0284*/ 	.word	0x00000af0
        /*0288*/ 	.word	0x000000ff
        /*028c*/ 	.word	0x000000c8
        /*0290*/ 	.short	0x0100
        /*0292*/ 	.byte	0x06
	.zero		1


	//   ....[26]....
        /*0294*/ 	.word	0x00000c20
        /*0298*/ 	.word	0x000000ff
        /*029c*/ 	.word	0x000000d0
        /*02a0*/ 	.short	0x0100
        /*02a2*/ 	.byte	0x04
	.zero		1


	//   ....[27]....
        /*02a4*/ 	.word	0x00000c30
        /*02a8*/ 	.word	0x000000ff
        /*02ac*/ 	.word	0x000000f0
        /*02b0*/ 	.short	0x0100
        /*02b2*/ 	.byte	0x04
	.zero		1


	//   ....[28]....
        /*02b4*/ 	.word	0x00000c40
        /*02b8*/ 	.word	0x000000ff
        /*02bc*/ 	.word	0x000000d8
        /*02c0*/ 	.short	0x0100
        /*02c2*/ 	.byte	0x04
	.zero		1


	//   ....[29]....
        /*02c4*/ 	.word	0x00000c50
        /*02c8*/ 	.word	0x000000ff
        /*02cc*/ 	.word	0x000000f8
        /*02d0*/ 	.short	0x0100
        /*02d2*/ 	.byte	0x04
	.zero		1


	//   ....[30]....
        /*02d4*/ 	.word	0x00000c60
        /*02d8*/ 	.word	0x000000ff
        /*02dc*/ 	.word	0x000000e0
        /*02e0*/ 	.short	0x0100
        /*02e2*/ 	.byte	0x04
	.zero		1


	//   ....[31]....
        /*02e4*/ 	.word	0x00000c70
        /*02e8*/ 	.word	0x000000ff
        /*02ec*/ 	.word	0x00000100
        /*02f0*/ 	.short	0x0100
        /*02f2*/ 	.byte	0x04
	.zero		1


	//   ....[32]....
        /*02f4*/ 	.word	0x00000c80
        /*02f8*/ 	.word	0x000000ff
        /*02fc*/ 	.word	0x000000e8
        /*0300*/ 	.short	0x0100
        /*0302*/ 	.byte	0x04
	.zero		1


	//   ....[33]....
        /*0304*/ 	.word	0x00000c90
        /*0308*/ 	.word	0x000000ff
        /*030c*/ 	.word	0x00000108
        /*0310*/ 	.short	0x0100
        /*0312*/ 	.byte	0x04
	.zero		1


	//   ....[34]....
        /*0314*/ 	.word	0x00000d80
        /*0318*/ 	.word	0x000000ff
        /*031c*/ 	.word	0x00000110
        /*0320*/ 	.short	0x0100
        /*0322*/ 	.byte	0x04
	.zero		1


	//   ....[35]....
        /*0324*/ 	.word	0x00000d90
        /*0328*/ 	.word	0x000000ff
        /*032c*/ 	.word	0x00000120
        /*0330*/ 	.short	0x0100
        /*0332*/ 	.byte	0x04
	.zero		1


	//   ....[36]....
        /*0334*/ 	.word	0x00000da0
        /*0338*/ 	.word	0x000000ff
        /*033c*/ 	.word	0x00000118
        /*0340*/ 	.short	0x0100
        /*0342*/ 	.byte	0x04
	.zero		1


	//   ....[37]....
        /*0344*/ 	.word	0x00000db0
        /*0348*/ 	.word	0x000000ff
        /*034c*/ 	.word	0x00000128
        /*0350*/ 	.short	0x0100
        /*0352*/ 	.byte	0x04
	.zero		1


	//   ....[38]....
        /*0354*/ 	.word	0x00001ae0
        /*0358*/ 	.word	0x00000000
        /*035c*/ 	.word	0x00000120
        /*0360*/ 	.short	0x010a
        /*0362*/ 	.byte	0xff
	.zero		1


	//   ....[39]....
        /*0364*/ 	.word	0x00001b10
        /*0368*/ 	.word	0x00000000
        /*036c*/ 	.word	0x00000110
        /*0370*/ 	.short	0x0101
        /*0372*/ 	.byte	0xff
	.zero		1


	//   ....[40]....
        /*0374*/ 	.word	0x00001bf0
        /*0378*/ 	.word	0x000000ff
        /*037c*/ 	.word	0x00000040
        /*0380*/ 	.short	0x010a
        /*0382*/ 	.byte	0x04
	.zero		1


	//   ....[41]....
        /*0384*/ 	.word	0x00001c70
        /*0388*/ 	.word	0x000000ff
        /*038c*/ 	.word	0x00000040
        /*0390*/ 	.short	0x010a
        /*0392*/ 	.byte	0x21
	.zero		1


	//   ....[42]....
        /*0394*/ 	.word	0x00001e00
        /*0398*/ 	.word	0x000000ff
        /*039c*/ 	.word	0x00000040
        /*03a0*/ 	.short	0x010a
        /*03a2*/ 	.byte	0x08
	.zero		1


	//   ....[43]....
        /*03a4*/ 	.word	0x00001f30
        /*03a8*/ 	.word	0x000000ff
        /*03ac*/ 	.word	0x000000a8
        /*03b0*/ 	.short	0x0101
        /*03b2*/ 	.byte	0x06
	.zero		1


	//   ....[44]....
        /*03b4*/ 	.word	0x00001f50
        /*03b8*/ 	.word	0x000000ff
        /*03bc*/ 	.word	0x00000040
        /*03c0*/ 	.short	0x010a
        /*03c2*/ 	.byte	0x04
	.zero		1


	//   ....[45]....
        /*03c4*/ 	.word	0x00001fd0
        /*03c8*/ 	.word	0x000000ff
        /*03cc*/ 	.word	0x00000040
        /*03d0*/ 	.short	0x010a
        /*03d2*/ 	.byte	0x11
	.zero		1


	//   ....[46]....
        /*03d4*/ 	.word	0x00002160
        /*03d8*/ 	.word	0x000000ff
        /*03dc*/ 	.word	0x00000040
        /*03e0*/ 	.short	0x010a
        /*03e2*/ 	.byte	0x07
	.zero		1


	//   ....[47]....
        /*03e4*/ 	.word	0x000022c0
        /*03e8*/ 	.word	0x00000003
        /*03ec*/ 	.word	0x000000b0
        /*03f0*/ 	.short	0x010a
        /*03f2*/ 	.byte	0xff
	.zero		1


	//   ....[48]....
        /*03f4*/ 	.word	0x00002410
        /*03f8*/ 	.word	0x00000000
        /*03fc*/ 	.word	0x00000000
        /*0400*/ 	.short	0x0101
        /*0402*/ 	.byte	0xff
	.zero		1


	//   ....[49]....
        /*0404*/ 	.word	0x000029b0
        /*0408*/ 	.word	0x000000ff
        /*040c*/ 	.word	0x00000000
        /*0410*/ 	.short	0x010a
        /*0412*/ 	.byte	0x04
	.zero		1


	//   ....[50]....
        /*0414*/ 	.word	0x00002a40
        /*0418*/ 	.word	0x000000ff
        /*041c*/ 	.word	0x00000000
        /*0420*/ 	.short	0x010a
        /*0422*/ 	.byte	0x05
	.zero		1


	//   ....[51]....
        /*0424*/ 	.word	0x00002ad0
        /*0428*/ 	.word	0x000000ff
        /*042c*/ 	.word	0x00000000
        /*0430*/ 	.short	0x010a
        /*0432*/ 	.byte	0x05
	.zero		1


	//   ....[52]....
        /*0434*/ 	.word	0x00002b60
        /*0438*/ 	.word	0x000000ff
        /*043c*/ 	.word	0x00000000
        /*0440*/ 	.short	0x010a
        /*0442*/ 	.byte	0x05
	.zero		1


	//   ....[53]....
        /*0444*/ 	.word	0x00002bf0
        /*0448*/ 	.word	0x000000ff
        /*044c*/ 	.word	0x00000000
        /*0450*/ 	.short	0x010a
        /*0452*/ 	.byte	0x05
	.zero		1


	//   ....[54]....
        /*0454*/ 	.word	0x00002c80
        /*0458*/ 	.word	0x000000ff
        /*045c*/ 	.word	0x00000000
        /*0460*/ 	.short	0x010a
        /*0462*/ 	.byte	0x05
	.zero		1


	//   ....[55]....
        /*0464*/ 	.word	0x00002d10
        /*0468*/ 	.word	0x000000ff
        /*046c*/ 	.word	0x00000000
        /*0470*/ 	.short	0x010a
        /*0472*/ 	.byte	0x05
	.zero		1


	//   ....[56]....
        /*0474*/ 	.word	0x00002db0
        /*0478*/ 	.word	0x00000000
        /*047c*/ 	.word	0x00000000
        /*0480*/ 	.short	0x010a
        /*0482*/ 	.byte	0xff
	.zero		1


	//   ....[57]....
        /*0484*/ 	.word	0x00002ed0
        /*0488*/ 	.word	0x00000002
        /*048c*/ 	.word	0x00000110
        /*0490*/ 	.short	0x010a
        /*0492*/ 	.byte	0xff
	.zero		1


	//   ....[58]....
        /*0494*/ 	.word	0x00002f40
        /*0498*/ 	.word	0x00000002
        /*049c*/ 	.word	0x00000000
        /*04a0*/ 	.short	0x0101
        /*04a2*/ 	.byte	0xff
	.zero		1


	//   ....[59]....
        /*04a4*/ 	.word	0x00002f60
        /*04a8*/ 	.word	0x000000ff
        /*04ac*/ 	.word	0x000000c0
        /*04b0*/ 	.short	0x010a
        /*04b2*/ 	.byte	0x04
	.zero		1


	//   ....[60]....
        /*04b4*/ 	.word	0x00003080
        /*04b8*/ 	.word	0x00000002
        /*04bc*/ 	.word	0x000000b0
        /*04c0*/ 	.short	0x010a
        /*04c2*/ 	.byte	0xff
	.zero		1


	//   ....[61]....
        /*04c4*/ 	.word	0x00003180
        /*04c8*/ 	.word	0x00000002
        /*04cc*/ 	.word	0x00000000
        /*04d0*/ 	.short	0x0101
        /*04d2*/ 	.byte	0xff
	.zero		1


	//   ....[62]....
        /*04d4*/ 	.word	0x00003210
        /*04d8*/ 	.word	0x000000ff
        /*04dc*/ 	.word	0x000000c0
        /*04e0*/ 	.short	0x0106
        /*04e2*/ 	.byte	0x04
	.zero		1


	//   ....[63]....
        /*04e4*/ 	.word	0x00003230
        /*04e8*/ 	.word	0x000000ff
        /*04ec*/ 	.word	0x000000c0
        /*04f0*/ 	.short	0x010a
        /*04f2*/ 	.byte	0x04
	.zero		1


	//   ....[64]....
        /*04f4*/ 	.word	0x000032c0
        /*04f8*/ 	.word	0x000000ff
        /*04fc*/ 	.word	0x000000c0
        /*0500*/ 	.short	0x0106
        /*0502*/ 	.byte	0x07
	.zero		1


	//   ....[65]....
        /*0504*/ 	.word	0x00003300
        /*0508*/ 	.word	0x00000000
        /*050c*/ 	.word	0x000000c0
        /*0510*/ 	.short	0x010a
        /*0512*/ 	.byte	0xff
	.zero		1


	//   ....[66]....
        /*0514*/ 	.word	0x00003850
        /*0518*/ 	.word	0x00000000
        /*051c*/ 	.word	0x000000b0
        /*0520*/ 	.short	0x010a
        /*0522*/ 	.byte	0xff
	.zero		1


	//   ....[67]....
        /*0524*/ 	.word	0x00003950
        /*0528*/ 	.word	0x00000003
        /*052c*/ 	.word	0x00000000
        /*0530*/ 	.short	0x0101
        /*0532*/ 	.byte	0xff
	.zero		1


	//   ....[68]....
        /*0534*/ 	.word	0x00003960
        /*0538*/ 	.word	0x000000ff
        /*053c*/ 	.word	0x00000000
        /*0540*/ 	.short	0x010a
        /*0542*/ 	.byte	0x04
	.zero		1


	//   ....[69]....
        /*0544*/ 	.word	0x000039e0
        /*0548*/ 	.word	0x000000ff
        /*054c*/ 	.word	0x000000f0
        /*0550*/ 	.short	0x010a
        /*0552*/ 	.byte	0x1f
	.zero		1


	//   ....[70]....
        /*0554*/ 	.word	0x00003ac0
        /*0558*/ 	.word	0x000000ff
        /*055c*/ 	.word	0x00000000
        /*0560*/ 	.short	0x010a
        /*0562*/ 	.byte	0x05
	.zero		1


	//   ....[71]....
        /*0564*/ 	.word	0x00003c00
        /*0568*/ 	.word	0x000000ff
        /*056c*/ 	.word	0x00000000
        /*0570*/ 	.short	0x010a
        /*0572*/ 	.byte	0x04
	.zero		1


	//   ....[72]....
        /*0574*/ 	.word	0x00003e90
        /*0578*/ 	.word	0x000000ff
        /*057c*/ 	.word	0x00000000
        /*0580*/ 	.short	0x010a
        /*0582*/ 	.byte	0x04
	.zero		1


	//   ....[73]....
        /*0584*/ 	.word	0x00003f20
        /*0588*/ 	.word	0x000000ff
        /*058c*/ 	.word	0x00000000
        /*0590*/ 	.short	0x010a
        /*0592*/ 	.byte	0x05
	.zero		1


	//   ....[74]....
        /*0594*/ 	.word	0x00003fb0
        /*0598*/ 	.word	0x000000ff
        /*059c*/ 	.word	0x00000000
        /*05a0*/ 	.short	0x010a
        /*05a2*/ 	.byte	0x05
	.zero		1


	//   ....[75]....
        /*05a4*/ 	.word	0x00004040
        /*05a8*/ 	.word	0x000000ff
        /*05ac*/ 	.word	0x00000000
        /*05b0*/ 	.short	0x010a
        /*05b2*/ 	.byte	0x04
	.zero		1


	//   ....[76]....
        /*05b4*/ 	.word	0x000044f0
        /*05b8*/ 	.word	0x0000000c
        /*05bc*/ 	.word	0x000000b0
        /*05c0*/ 	.short	0x010a
        /*05c2*/ 	.byte	0xff
	.zero		1


	//   ....[77]....
        /*05c4*/ 	.word	0x00004660
        /*05c8*/ 	.word	0x00000000
        /*05cc*/ 	.word	0x00000000
        /*05d0*/ 	.short	0x0101
        /*05d2*/ 	.byte	0xff
	.zero		1


	//   ....[78]....
        /*05d4*/ 	.word	0x00004af0
        /*05d8*/ 	.word	0x000000ff
        /*05dc*/ 	.word	0x000000a8
        /*05e0*/ 	.short	0x010a
        /*05e2*/ 	.byte	0x15
	.zero		1


	//   ....[79]....
        /*05e4*/ 	.word	0x00004c70
        /*05e8*/ 	.word	0x000000ff
        /*05ec*/ 	.word	0x00000090
        /*05f0*/ 	.short	0x010a
        /*05f2*/ 	.byte	0x15
	.zero		1


	//   ....[80]....
        /*05f4*/ 	.word	0x00004df0
        /*05f8*/ 	.word	0x000000ff
        /*05fc*/ 	.word	0x00000080
        /*0600*/ 	.short	0x010b
        /*0602*/ 	.byte	0x15
	.zero		1


	//   ....[81]....
        /*0604*/ 	.word	0x00004e00
        /*0608*/ 	.word	0x000000ff
        /*060c*/ 	.word	0x00000000
        /*0610*/ 	.short	0x0101
        /*0612*/ 	.byte	0x06
	.zero		1


	//   ....[82]....
        /*0614*/ 	.word	0x00004e10
        /*0618*/ 	.word	0x000000ff
        /*061c*/ 	.word	0x00000098
        /*0620*/ 	.short	0x010a
        /*0622*/ 	.byte	0x15
	.zero		1


	//   ....[83]....
        /*0624*/ 	.word	0x00004ff0
        /*0628*/ 	.word	0x000000ff
        /*062c*/ 	.word	0x00000088
        /*0630*/ 	.short	0x010b
        /*0632*/ 	.byte	0x15
	.zero		1


	//   ....[84]....
        /*0634*/ 	.word	0x00005000
        /*0638*/ 	.word	0x000000ff
        /*063c*/ 	.word	0x00000000
        /*0640*/ 	.short	0x0101
        /*0642*/ 	.byte	0x21
	.zero		1


	//   ....[85]....
        /*0644*/ 	.word	0x00005030
        /*0648*/ 	.word	0x000000ff
        /*064c*/ 	.word	0x00000090
        /*0650*/ 	.short	0x010a
        /*0652*/ 	.byte	0x15
	.zero		1


	//   ....[86]....
        /*0654*/ 	.word	0x00005070
        /*0658*/ 	.word	0x00000000
        /*065c*/ 	.word	0x00000098
        /*0660*/ 	.short	0x010a
        /*0662*/ 	.byte	0xff
	.zero		1


	//   ....[87]....
        /*0664*/ 	.word	0x000053a0
        /*0668*/ 	.word	0x00000003
        /*066c*/ 	.word	0x000000b0
        /*0670*/ 	.short	0x010a
        /*0672*/ 	.byte	0xff
	.zero		1


	//   ....[88]....
        /*0674*/ 	.word	0x00005520
        /*0678*/ 	.word	0x00000000
        /*067c*/ 	.word	0x00000000
        /*0680*/ 	.short	0x0101
        /*0682*/ 	.byte	0xff
	.zero		1


	//   ....[89]....
        /*0684*/ 	.word	0x00006000
        /*0688*/ 	.word	0x00000003
        /*068c*/ 	.word	0x00000080
        /*0690*/ 	.short	0x010a
        /*0692*/ 	.byte	0xff
	.zero		1


	//   ....[90]....
        /*0694*/ 	.word	0x00006020
        /*0698*/ 	.word	0x0000002b
        /*069c*/ 	.word	0x000000d0
        /*06a0*/ 	.short	0x010a
        /*06a2*/ 	.byte	0xff
	.zero		1


	//   ....[91]....
        /*06a4*/ 	.word	0x00006160
        /*06a8*/ 	.word	0x00000003
        /*06ac*/ 	.word	0x00000080
        /*06b0*/ 	.short	0x010a
        /*06b2*/ 	.byte	0xff
	.zero		1


	//   ....[92]....
        /*06b4*/ 	.word	0x00006280
        /*06b8*/ 	.word	0x00000000
        /*06bc*/ 	.word	0x00000000
        /*06c0*/ 	.short	0x0101
        /*06c2*/ 	.byte	0xff
	.zero		1


	//   ....[93]....
        /*06c4*/ 	.word	0x00006300
        /*06c8*/ 	.word	0x0000002b
        /*06cc*/ 	.word	0x000000d0
        /*06d0*/ 	.short	0x010a
        /*06d2*/ 	.byte	0xff
	.zero		1


	//   ....[94]....
        /*06d4*/ 	.word	0x00006e70
        /*06d8*/ 	.word	0x00000003
        /*06dc*/ 	.word	0x00000080
        /*06e0*/ 	.short	0x010a
        /*06e2*/ 	.byte	0xff
	.zero		1


	//   ....[95]....
        /*06e4*/ 	.word	0x00006f20
        /*06e8*/ 	.word	0x00000003
        /*06ec*/ 	.word	0x00000080
        /*06f0*/ 	.short	0x010a
        /*06f2*/ 	.byte	0xff
	.zero		1


	//   ....[96]....
        /*06f4*/ 	.word	0x00007040
        /*06f8*/ 	.word	0x00000000
        /*06fc*/ 	.word	0x00000000
        /*0700*/ 	.short	0x0101
        /*0702*/ 	.byte	0xff
	.zero		1


	//   ....[97]....
        /*0704*/ 	.word	0x00007450
        /*0708*/ 	.word	0x000000ff
        /*070c*/ 	.word	0x00000000
        /*0710*/ 	.short	0x0101
        /*0712*/ 	.byte	0x04
	.zero		1


	//   ....[98]....
        /*0714*/ 	.word	0x00007d40
        /*0718*/ 	.word	0x00000000
        /*071c*/ 	.word	0x00000120
        /*0720*/ 	.short	0x010a
        /*0722*/ 	.byte	0xff
	.zero		1


	//   ....[99]....
        /*0724*/ 	.word	0x00007da0
        /*0728*/ 	.word	0x00000000
        /*072c*/ 	.word	0x00000040
        /*0730*/ 	.short	0x010a
        /*0732*/ 	.byte	0xff
	.zero		1


	//   ....[100]....
        /*0734*/ 	.word	0x00007e00
        /*0738*/ 	.word	0x00000000
        /*073c*/ 	.word	0x00000040
        /*0740*/ 	.short	0x010a
        /*0742*/ 	.byte	0xff
	.zero		1


	//   ....[101]....
        /*0744*/ 	.word	0x00007e50
        /*0748*/ 	.word	0x00000003
        /*074c*/ 	.word	0x000000b0
        /*0750*/ 	.short	0x010a
        /*0752*/ 	.byte	0xff
	.zero		1


	//   ....[102]....
        /*0754*/ 	.word	0x00007eb0
        /*0758*/ 	.word	0x00000000
        /*075c*/ 	.word	0x00000000
        /*0760*/ 	.short	0x010a
        /*0762*/ 	.byte	0xff
	.zero		1


	//   ....[103]....
        /*0764*/ 	.word	0x00007f10
        /*0768*/ 	.word	0x00000000
        /*076c*/ 	.word	0x00000000
        /*0770*/ 	.short	0x010a
        /*0772*/ 	.byte	0xff
	.zero		1


	//   ....[104]....
        /*0774*/ 	.word	0x00007f70
        /*0778*/ 	.word	0x00000000
        /*077c*/ 	.word	0x00000000
        /*0780*/ 	.short	0x010a
        /*0782*/ 	.byte	0xff
	.zero		1


	//   ....[105]....
        /*0784*/ 	.word	0x00007fd0
        /*0788*/ 	.word	0x00000000
        /*078c*/ 	.word	0x00000000
        /*0790*/ 	.short	0x010a
        /*0792*/ 	.byte	0xff
	.zero		1


	//   ....[106]....
        /*0794*/ 	.word	0x00008030
        /*0798*/ 	.word	0x00000000
        /*079c*/ 	.word	0x00000000
        /*07a0*/ 	.short	0x010a
        /*07a2*/ 	.byte	0xff
	.zero		1


	//   ....[107]....
        /*07a4*/ 	.word	0x00008090
        /*07a8*/ 	.word	0x00000000
        /*07ac*/ 	.word	0x00000000
        /*07b0*/ 	.short	0x010a
        /*07b2*/ 	.byte	0xff
	.zero		1


	//   ....[108]....
        /*07b4*/ 	.word	0x000080f0
        /*07b8*/ 	.word	0x00000000
        /*07bc*/ 	.word	0x00000000
        /*07c0*/ 	.short	0x010a
        /*07c2*/ 	.byte	0xff
	.zero		1


	//   ....[109]....
        /*07c4*/ 	.word	0x00008140
        /*07c8*/ 	.word	0x00000002
        /*07cc*/ 	.word	0x00000110
        /*07d0*/ 	.short	0x010a
        /*07d2*/ 	.byte	0xff
	.zero		1


	//   ....[110]....
        /*07d4*/ 	.word	0x000081a0
        /*07d8*/ 	.word	0x00000002
        /*07dc*/ 	.word	0x000000c0
        /*07e0*/ 	.short	0x010a
        /*07e2*/ 	.byte	0xff
	.zero		1


	//   ....[111]....
        /*07e4*/ 	.word	0x000081f0
        /*07e8*/ 	.word	0x00000002
        /*07ec*/ 	.word	0x000000b0
        /*07f0*/ 	.short	0x010a
        /*07f2*/ 	.byte	0xff
	.zero		1


	//   ....[112]....
        /*07f4*/ 	.word	0x00008250
        /*07f8*/ 	.word	0x00000000
        /*07fc*/ 	.word	0x000000c0
        /*0800*/ 	.short	0x010a
        /*0802*/ 	.byte	0xff
	.zero		1


	//   ....[113]....
        /*0804*/ 	.word	0x000082a0
        /*0808*/ 	.word	0x00000000
        /*080c*/ 	.word	0x000000b0
        /*0810*/ 	.short	0x010a
        /*0812*/ 	.byte	0xff
	.zero		1


	//   ....[114]....
        /*0814*/ 	.word	0x00008300
        /*0818*/ 	.word	0x00000002
        /*081c*/ 	.word	0x000000f0
        /*0820*/ 	.short	0x010a
        /*0822*/ 	.byte	0xff
	.zero		1


	//   ....[115]....
        /*0824*/ 	.word	0x00008360
        /*0828*/ 	.word	0x00000000
        /*082c*/ 	.word	0x00000000
        /*0830*/ 	.short	0x010a
        /*0832*/ 	.byte	0xff
	.zero		1


	//   ....[116]....
        /*0834*/ 	.word	0x000083c0
        /*0838*/ 	.word	0x00000000
        /*083c*/ 	.word	0x00000000
        /*0840*/ 	.short	0x010a
        /*0842*/ 	.byte	0xff
	.zero		1


	//   ....[117]....
        /*0844*/ 	.word	0x00008420
        /*0848*/ 	.word	0x00000000
        /*084c*/ 	.word	0x00000000
        /*0850*/ 	.short	0x010a
        /*0852*/ 	.byte	0xff
	.zero		1


	//   ....[118]....
        /*0854*/ 	.word	0x00008480
        /*0858*/ 	.word	0x00000000
        /*085c*/ 	.word	0x00000000
        /*0860*/ 	.short	0x010a
        /*0862*/ 	.byte	0xff
	.zero		1


	//   ....[119]....
        /*0864*/ 	.word	0x000084e0
        /*0868*/ 	.word	0x00000000
        /*086c*/ 	.word	0x00000000
        /*0870*/ 	.short	0x010a
        /*0872*/ 	.byte	0xff
	.zero		1


	//   ....[120]....
        /*0874*/ 	.word	0x00008530
        /*0878*/ 	.word	0x0000000c
        /*087c*/ 	.word	0x000000b0
        /*0880*/ 	.short	0x010a
        /*0882*/ 	.byte	0xff
	.zero		1


	//   ....[121]....
        /*0884*/ 	.word	0x00008590
        /*0888*/ 	.word	0x00000000
        /*088c*/ 	.word	0x000000a8
        /*0890*/ 	.short	0x010a
        /*0892*/ 	.byte	0xff
	.zero		1


	//   ....[122]....
        /*0894*/ 	.word	0x000085f0
        /*0898*/ 	.word	0x00000000
        /*089c*/ 	.word	0x00000090
        /*08a0*/ 	.short	0x010a
        /*08a2*/ 	.byte	0xff
	.zero		1


	//   ....[123]....
        /*08a4*/ 	.word	0x00008650
        /*08a8*/ 	.word	0x00000000
        /*08ac*/ 	.word	0x00000098
        /*08b0*/ 	.short	0x010a
        /*08b2*/ 	.byte	0xff
	.zero		1


	//   ....[124]....
        /*08b4*/ 	.word	0x000086b0
        /*08b8*/ 	.word	0x00000000
        /*08bc*/ 	.word	0x00000090
        /*08c0*/ 	.short	0x010a
        /*08c2*/ 	.byte	0xff
	.zero		1


	//   ....[125]....
        /*08c4*/ 	.word	0x00008700
        /*08c8*/ 	.word	0x00000003
        /*08cc*/ 	.word	0x000000b0
        /*08d0*/ 	.short	0x010a
        /*08d2*/ 	.byte	0xff
	.zero		1


	//   ....[126]....
        /*08d4*/ 	.word	0x00008750
        /*08d8*/ 	.word	0x00000003
        /*08dc*/ 	.word	0x00000080
        /*08e0*/ 	.short	0x010a
        /*08e2*/ 	.byte	0xff
	.zero		1


	//   ....[127]....
        /*08e4*/ 	.word	0x000087a0
        /*08e8*/ 	.word	0x0000002b
        /*08ec*/ 	.word	0x000000d0
        /*08f0*/ 	.short	0x010a
        /*08f2*/ 	.byte	0xff
	.zero		1


	//   ....[128]....
        /*08f4*/ 	.word	0x000087f0
        /*08f8*/ 	.word	0x00000003
        /*08fc*/ 	.word	0x00000080
        /*0900*/ 	.short	0x010a
        /*0902*/ 	.byte	0xff
	.zero		1


	//----- nvinfo : EIATTR_NUM_MBARRIERS
	.align		4
.L_47:
        /*0904*/ 	.byte	0x03, 0x38
        /*0906*/ 	.short	0x0026


	//----- nvinfo : EIATTR_EXIT_INSTR_OFFSETS
	.align		4
        /*0908*/ 	.byte	0x04, 0x1c
        /*090a*/ 	.short	(.L_49 - .L_48)


	//   ....[0]....
.L_48:
        /*090c*/ 	.word	0x00002de0


	//   ....[1]....
        /*0910*/ 	.word	0x000032d0


	//   ....[2]....
        /*0914*/ 	.word	0x00003330


	//   ....[3]....
        /*0918*/ 	.word	0x000042a0


	//   ....[4]....
        /*091c*/ 	.word	0x000050a0


	//   ....[5]....
        /*0920*/ 	.word	0x000050e0


	//   ....[6]....
        /*0924*/ 	.word	0x00007d30


	//----- nvinfo : EIATTR_MAX_THREADS
	.align		4
.L_49:
        /*0928*/ 	.byte	0x04, 0x05
        /*092a*/ 	.short	(.L_51 - .L_50)
.L_50:
        /*092c*/ 	.word	0x00000100
        /*0930*/ 	.word	0x00000001
        /*0934*/ 	.word	0x00000001


	//----- nvinfo : EIATTR_CRS_STACK_SIZE
	.align		4
.L_51:
        /*0938*/ 	.byte	0x04, 0x1e
        /*093a*/ 	.short	(.L_53 - .L_52)
.L_52:
        /*093c*/ 	.word	0x00000000


	//----- nvinfo : EIATTR_CBANK_PARAM_SIZE
	.align		4
.L_53:
        /*0940*/ 	.byte	0x03, 0x19
        /*0942*/ 	.short	0x0800


	//----- nvinfo : EIATTR_PARAM_CBANK
	.align		4
        /*0944*/ 	.byte	0x04, 0x0a
        /*0946*/ 	.short	(.L_55 - .L_54)
	.align		4
.L_54:
        /*0948*/ 	.word	index@(.nv.constant0._ZN7cutlass13device_kernelINS_4gemm6kernel13GemmUniversalIN4cute5tupleIJiiiiEEENS1_10collective13CollectiveMmaINS1_35MainloopSm100TmaUmmaWarpSpecializedILi8ELi2ELi4ENS5_IJNS4_1CILi2EEENSA_ILi4EEENSA_ILi1EEEEEEEENS5_IJNSA_ILi64EEENSA_ILi128EEESH_EEEaNS5_IJlSD_lEEEaSJ_NS4_8TiledMMAINS4_8MMA_AtomIJNS4_15SM100_MMA_S8_SSIaaiLi64ELi128ELNS4_4UMMA5MajorE0ELSO_0ELNSN_8SaturateE0EEEEEENS4_6LayoutINS5_IJSD_SD_SD_EEENS5_IJNSA_ILi0EEESU_SU_EEEEENS5_IJNS4_10UnderscoreESX_SX_EEEEENS4_23SM90_TMA_LOAD_MULTICASTENS4_14ComposedLayoutINS4_7SwizzleILi3ELi4ELi3EEENS4_18smem_ptr_flag_bitsILi8EEENSS_INS5_IJNSA_ILi8EEESH_EEENS5_IJSH_SD_EEEEEEEvNS4_8identityES10_S1A_vS1B_EENS_8epilogue10collective18CollectiveEpilogueINS1D_23Sm100TmaWarpSpecializedILi2ELi2ELi32ELb0ELb0EEEJSI_NS5_IJNSS_ISG_SD_EES1I_EEEaSJ_aSJ_NS1D_6fusion15FusionCallbacksIS1H_NS1K_17LinearCombinationIaiaiLNS_15FloatRoundStyleE2EEESI_S1J_JEEENS4_5SM1004TMEM4LOAD26SM100_TMEM_LOAD_16dp32b32xENS4_13SM90_TMA_LOADENS11_INS12_ILi2ELi4ELi3EEES15_NSS_INS5_IJS16_SG_EEENS5_IJSG_SD_EEEEEEENS4_39AutoVectorizingCopyWithAssumedAlignmentILi128EEENS4_14SM90_TMA_STOREES1Z_S21_S21_EEEvvEEEEvNT_6ParamsE)
        /*094c*/ 	.short	0x0380
        /*094e*/ 	.short	0x0800


	//----- nvinfo : EIATTR_SW_WAR
	.align		4
.L_55:
        /*0950*/ 	.byte	0x04, 0x36
        /*0952*/ 	.short	(.L_57 - .L_56)
.L_56:
        /*0954*/ 	.word	0x00000008
.L_57:


//--------------------- .nv.callgraph             --------------------------
	.section	.nv.callgraph,"",@"SHT_CUDA_CALLGRAPH"
	.align	4
	.sectionentsize	8
	.align		4
        /*0000*/ 	.word	0x00000000
	.align		4
        /*0004*/ 	.word	0xffffffff
	.align		4
        /*0008*/ 	.word	index@(_ZN7cutlass13device_kernelINS_4gemm6kernel13GemmUniversalIN4cute5tupleIJiiiiEEENS1_10collective13CollectiveMmaINS1_35MainloopSm100TmaUmmaWarpSpecializedILi8ELi2ELi4ENS5_IJNS4_1CILi2EEENSA_ILi4EEENSA_ILi1EEEEEEEENS5_IJNSA_ILi64EEENSA_ILi128EEESH_EEEaNS5_IJlSD_lEEEaSJ_NS4_8TiledMMAINS4_8MMA_AtomIJNS4_15SM100_MMA_S8_SSIaaiLi64ELi128ELNS4_4UMMA5MajorE0ELSO_0ELNSN_8SaturateE0EEEEEENS4_6LayoutINS5_IJSD_SD_SD_EEENS5_IJNSA_ILi0EEESU_SU_EEEEENS5_IJNS4_10UnderscoreESX_SX_EEEEENS4_23SM90_TMA_LOAD_MULTICASTENS4_14ComposedLayoutINS4_7SwizzleILi3ELi4ELi3EEENS4_18smem_ptr_flag_bitsILi8EEENSS_INS5_IJNSA_ILi8EEESH_EEENS5_IJSH_SD_EEEEEEEvNS4_8identityES10_S1A_vS1B_EENS_8epilogue10collective18CollectiveEpilogueINS1D_23Sm100TmaWarpSpecializedILi2ELi2ELi32ELb0ELb0EEEJSI_NS5_IJNSS_ISG_SD_EES1I_EEEaSJ_aSJ_NS1D_6fusion15FusionCallbacksIS1H_NS1K_17LinearCombinationIaiaiLNS_15FloatRoundStyleE2EEESI_S1J_JEEENS4_5SM1004TMEM4LOAD26SM100_TMEM_LOAD_16dp32b32xENS4_13SM90_TMA_LOADENS11_INS12_ILi2ELi4ELi3EEES15_NSS_INS5_IJS16_SG_EEENS5_IJSG_SD_EEEEEEENS4_39AutoVectorizingCopyWithAssumedAlignmentILi128EEENS4_14SM90_TMA_STOREES1Z_S21_S21_EEEvvEEEEvNT_6ParamsE)
	.align		4
        /*000c*/ 	.word	index@(__assertfail)
	.align		4
        /*0010*/ 	.word	0x00000000
	.align		4
        /*0014*/ 	.word	0xfffffffe
	.align		4
        /*0018*/ 	.word	0x00000000
	.align		4
        /*001c*/ 	.word	0xfffffffd
	.align		4
        /*0020*/ 	.word	0x00000000
	.align		4
        /*0024*/ 	.word	0xfffffffc


//--------------------- .nv.constant4             --------------------------
	.section	.nv.constant4,"a",@progbits
	.align	8
	.align		8
.nv.constant4:
        /*0000*/ 	.dword	__assertfail
	.align		8
        /*0008*/ 	.dword	__unnamed_1
	.align		8
        /*0010*/ 	.dword	__unnamed_2
	.align		8
        /*0018*/ 	.dword	_ZN40_INTERNAL_d20fe18d_4_k_cu_c3b52a24_199734cuda3std3__45__cpo5beginE
	.align		8
        /*0020*/ 	.dword	_ZN40_INTERNAL_d20fe18d_4_k_cu_c3b52a24_199734cuda3std3__45__cpo3endE
	.align		8
        /*0028*/ 	.dword	_ZN40_INTERNAL_d20fe18d_4_k_cu_c3b52a24_199734cuda3std3__45__cpo6cbeginE
	.align		8
        /*0030*/ 	.dword	_ZN40_INTERNAL_d20fe18d_4_k_cu_c3b52a24_199734cuda3std3__45__cpo4cendE
	.align		8
        /*0038*/ 	.dword	_ZN40_INTERNAL_d20fe18d_4_k_cu_c3b52a24_199734cuda3std3__442_GLOBAL__N__d20fe18d_4_k_cu_c3b52a24_199736ignoreE
	.align		8
        /*0040*/ 	.dword	_ZN40_INTERNAL_d20fe18d_4_k_cu_c3b52a24_199734cuda3std3__419piecewise_constructE
	.align		8
        /*0048*/ 	.dword	_ZN40_INTERNAL_d20fe18d_4_k_cu_c3b52a24_199734cuda3std3__48in_placeE
	.align		8
        /*0050*/ 	.dword	_ZN40_INTERNAL_d20fe18d_4_k_cu_c3b52a24_199734cuda3std6ranges3__45__cpo4swapE
	.align		8
        /*0058*/ 	.dword	_ZN40_INTERNAL_d20fe18d_4_k_cu_c3b52a24_199734cuda3std6ranges3__45__cpo9iter_moveE
	.align		8
        /*0060*/ 	.dword	_ZN40_INTERNAL_d20fe18d_4_k_cu_c3b52a24_199734cute7productE
	.align		8
        /*0068*/ 	.dword	_ZN40_INTERNAL_d20fe18d_4_k_cu_c3b52a24_199734cute1_E
	.align		8
        /*0070*/ 	.dword	$str$25
	.align		8
        /*0078*/ 	.dword	$str$26
	.align		8
        /*0080*/ 	.dword	$str$27
	.align		8
        /*0088*/ 	.dword	$str$28


//--------------------- .text._ZN7cutlass13device_kernelINS_4gemm6kernel13GemmUniversalIN4cute5tupleIJiiiiEEENS1_10collective13CollectiveMmaINS1_35MainloopSm100TmaUmmaWarpSpecializedILi8ELi2ELi4ENS5_IJNS4_1CILi2EEENSA_ILi4EEENSA_ILi1EEEEEEEENS5_IJNSA_ILi64EEENSA_ILi128EEESH_EEEaNS5_IJlSD_lEEEaSJ_NS4_8TiledMMAINS4_8MMA_AtomIJNS4_15SM100_MMA_S8_SSIaaiLi64ELi128ELNS4_4UMMA5MajorE0ELSO_0ELNSN_8SaturateE0EEEEEENS4_6LayoutINS5_IJSD_SD_SD_EEENS5_IJNSA_ILi0EEESU_SU_EEEEENS5_IJNS4_10UnderscoreESX_SX_EEEEENS4_23SM90_TMA_LOAD_MULTICASTENS4_14ComposedLayoutINS4_7SwizzleILi3ELi4ELi3EEENS4_18smem_ptr_flag_bitsILi8EEENSS_INS5_IJNSA_ILi8EEESH_EEENS5_IJSH_SD_EEEEEEEvNS4_8identityES10_S1A_vS1B_EENS_8epilogue10collective18CollectiveEpilogueINS1D_23Sm100TmaWarpSpecializedILi2ELi2ELi32ELb0ELb0EEEJSI_NS5_IJNSS_ISG_SD_EES1I_EEEaSJ_aSJ_NS1D_6fusion15FusionCallbacksIS1H_NS1K_17LinearCombinationIaiaiLNS_15FloatRoundStyleE2EEESI_S1J_JEEENS4_5SM1004TMEM4LOAD26SM100_TMEM_LOAD_16dp32b32xENS4_13SM90_TMA_LOADENS11_INS12_ILi2ELi4ELi3EEES15_NSS_INS5_IJS16_SG_EEENS5_IJSG_SD_EEEEEEENS4_39AutoVectorizingCopyWithAssumedAlignmentILi128EEENS4_14SM90_TMA_STOREES1Z_S21_S21_EEEvvEEEEvNT_6ParamsE --------------------------
	.section	.text._ZN7cutlass13device_kernelINS_4gemm6kernel13GemmUniversalIN4cute5tupleIJiiiiEEENS1_10collective13CollectiveMmaINS1_35MainloopSm100TmaUmmaWarpSpecializedILi8ELi2ELi4ENS5_IJNS4_1CILi2EEENSA_ILi4EEENSA_ILi1EEEEEEEENS5_IJNSA_ILi64EEENSA_ILi128EEESH_EEEaNS5_IJlSD_lEEEaSJ_NS4_8TiledMMAINS4_8MMA_AtomIJNS4_15SM100_MMA_S8_SSIaaiLi64ELi128ELNS4_4UMMA5MajorE0ELSO_0ELNSN_8SaturateE0EEEEEENS4_6LayoutINS5_IJSD_SD_SD_EEENS5_IJNSA_ILi0EEESU_SU_EEEEENS5_IJNS4_10UnderscoreESX_SX_EEEEENS4_23SM90_TMA_LOAD_MULTICASTENS4_14ComposedLayoutINS4_7SwizzleILi3ELi4ELi3EEENS4_18smem_ptr_flag_bitsILi8EEENSS_INS5_IJNSA_ILi8EEESH_EEENS5_IJSH_SD_EEEEEEEvNS4_8identityES10_S1A_vS1B_EENS_8epilogue10collective18CollectiveEpilogueINS1D_23Sm100TmaWarpSpecializedILi2ELi2ELi32ELb0ELb0EEEJSI_NS5_IJNSS_ISG_SD_EES1I_EEEaSJ_aSJ_NS1D_6fusion15FusionCallbacksIS1H_NS1K_17LinearCombinationIaiaiLNS_15FloatRoundStyleE2EEESI_S1J_JEEENS4_5SM1004TMEM4LOAD26SM100_TMEM_LOAD_16dp32b32xENS4_13SM90_TMA_LOADENS11_INS12_ILi2ELi4ELi3EEES15_NSS_INS5_IJS16_SG_EEENS5_IJSG_SD_EEEEEEENS4_39AutoVectorizingCopyWithAssumedAlignmentILi128EEENS4_14SM90_TMA_STOREES1Z_S21_S21_EEEvvEEEEvNT_6ParamsE,"ax",@progbits
	.align	128
.text._ZN7cutlass13device_kernelINS_4gemm6kernel13GemmUniversalIN4cute5tupleIJiiiiEEENS1_10collective13CollectiveMmaINS1_35MainloopSm100TmaUmmaWarpSpecializedILi8ELi2ELi4ENS5_IJNS4_1CILi2EEENSA_ILi4EEENSA_ILi1EEEEEEEENS5_IJNSA_ILi64EEENSA_ILi128EEESH_EEEaNS5_IJlSD_lEEEaSJ_NS4_8TiledMMAINS4_8MMA_AtomIJNS4_15SM100_MMA_S8_SSIaaiLi64ELi128ELNS4_4UMMA5MajorE0ELSO_0ELNSN_8SaturateE0EEEEEENS4_6LayoutINS5_IJSD_SD_SD_EEENS5_IJNSA_ILi0EEESU_SU_EEEEENS5_IJNS4_10UnderscoreESX_SX_EEEEENS4_23SM90_TMA_LOAD_MULTICASTENS4_14ComposedLayoutINS4_7SwizzleILi3ELi4ELi3EEENS4_18smem_ptr_flag_bitsILi8EEENSS_INS5_IJNSA_ILi8EEESH_EEENS5_IJSH_SD_EEEEEEEvNS4_8identityES10_S1A_vS1B_EENS_8epilogue10collective18CollectiveEpilogueINS1D_23Sm100TmaWarpSpecializedILi2ELi2ELi32ELb0ELb0EEEJSI_NS5_IJNSS_ISG_SD_EES1I_EEEaSJ_aSJ_NS1D_6fusion15FusionCallbacksIS1H_NS1K_17LinearCombinationIaiaiLNS_15FloatRoundStyleE2EEESI_S1J_JEEENS4_5SM1004TMEM4LOAD26SM100_TMEM_LOAD_16dp32b32xENS4_13SM90_TMA_LOADENS11_INS12_ILi2ELi4ELi3EEES15_NSS_INS5_IJS16_SG_EEENS5_IJSG_SD_EEEEEEENS4_39AutoVectorizingCopyWithAssumedAlignmentILi128EEENS4_14SM90_TMA_STOREES1Z_S21_S21_EEEvvEEEEvNT_6ParamsE:
        .type           _ZN7cutlass13device_kernelINS_4gemm6kernel13GemmUniversalIN4cute5tupleIJiiiiEEENS1_10collective13CollectiveMmaINS1_35MainloopSm100TmaUmmaWarpSpecializedILi8ELi2ELi4ENS5_IJNS4_1CILi2EEENSA_ILi4EEENSA_ILi1EEEEEEEENS5_IJNSA_ILi64EEENSA_ILi128EEESH_EEEaNS5_IJlSD_lEEEaSJ_NS4_8TiledMMAINS4_8MMA_AtomIJNS4_15SM100_MMA_S8_SSIaaiLi64ELi128ELNS4_4UMMA5MajorE0ELSO_0ELNSN_8SaturateE0EEEEEENS4_6LayoutINS5_IJSD_SD_SD_EEENS5_IJNSA_ILi0EEESU_SU_EEEEENS5_IJNS4_10UnderscoreESX_SX_EEEEENS4_23SM90_TMA_LOAD_MULTICASTENS4_14ComposedLayoutINS4_7SwizzleILi3ELi4ELi3EEENS4_18smem_ptr_flag_bitsILi8EEENSS_INS5_IJNSA_ILi8EEESH_EEENS5_IJSH_SD_EEEEEEEvNS4_8identityES10_S1A_vS1B_EENS_8epilogue10collective18CollectiveEpilogueINS1D_23Sm100TmaWarpSpecializedILi2ELi2ELi32ELb0ELb0EEEJSI_NS5_IJNSS_ISG_SD_EES1I_EEEaSJ_aSJ_NS1D_6fusion15FusionCallbacksIS1H_NS1K_17LinearCombinationIaiaiLNS_15FloatRoundStyleE2EEESI_S1J_JEEENS4_5SM1004TMEM4LOAD26SM100_TMEM_LOAD_16dp32b32xENS4_13SM90_TMA_LOADENS11_INS12_ILi2ELi4ELi3EEES15_NSS_INS5_IJS16_SG_EEENS5_IJSG_SD_EEEEEEENS4_39AutoVectorizingCopyWithAssumedAlignmentILi128EEENS4_14SM90_TMA_STOREES1Z_S21_S21_EEEvvEEEEvNT_6ParamsE,@function
        .size           _ZN7cutlass13device_kernelINS_4gemm6kernel13GemmUniversalIN4cute5tupleIJiiiiEEENS1_10collective13CollectiveMmaINS1_35MainloopSm100TmaUmmaWarpSpecializedILi8ELi2ELi4ENS5_IJNS4_1CILi2EEENSA_ILi4EEENSA_ILi1EEEEEEEENS5_IJNSA_ILi64EEENSA_ILi128EEESH_EEEaNS5_IJlSD_lEEEaSJ_NS4_8TiledMMAINS4_8MMA_AtomIJNS4_15SM100_MMA_S8_SSIaaiLi64ELi128ELNS4_4UMMA5MajorE0ELSO_0ELNSN_8SaturateE0EEEEEENS4_6LayoutINS5_IJSD_SD_SD_EEENS5_IJNSA_ILi0EEESU_SU_EEEEENS5_IJNS4_10UnderscoreESX_SX_EEEEENS4_23SM90_TMA_LOAD_MULTICASTENS4_14ComposedLayoutINS4_7SwizzleILi3ELi4ELi3EEENS4_18smem_ptr_flag_bitsILi8EEENSS_INS5_IJNSA_ILi8EEESH_EEENS5_IJSH_SD_EEEEEEEvNS4_8identityES10_S1A_vS1B_EENS_8epilogue10collective18CollectiveEpilogueINS1D_23Sm100TmaWarpSpecializedILi2ELi2ELi32ELb0ELb0EEEJSI_NS5_IJNSS_ISG_SD_EES1I_EEEaSJ_aSJ_NS1D_6fusion15FusionCallbacksIS1H_NS1K_17LinearCombinationIaiaiLNS_15FloatRoundStyleE2EEESI_S1J_JEEENS4_5SM1004TMEM4LOAD26SM100_TMEM_LOAD_16dp32b32xENS4_13SM90_TMA_LOADENS11_INS12_ILi2ELi4ELi3EEES15_NSS_INS5_IJS16_SG_EEENS5_IJSG_SD_EEEEEEENS4_39AutoVectorizingCopyWithAssumedAlignmentILi128EEENS4_14SM90_TMA_STOREES1Z_S21_S21_EEEvvEEEEvNT_6ParamsE,(.L_x_162 - _ZN7cutlass13device_kernelINS_4gemm6kernel13GemmUniversalIN4cute5tupleIJiiiiEEENS1_10collective13CollectiveMmaINS1_35MainloopSm100TmaUmmaWarpSpecializedILi8ELi2ELi4ENS5_IJNS4_1CILi2EEENSA_ILi4EEENSA_ILi1EEEEEEEENS5_IJNSA_ILi64EEENSA_ILi128EEESH_EEEaNS5_IJlSD_lEEEaSJ_NS4_8TiledMMAINS4_8MMA_AtomIJNS4_15SM100_MMA_S8_SSIaaiLi64ELi128ELNS4_4UMMA5MajorE0ELSO_0ELNSN_8SaturateE0EEEEEENS4_6LayoutINS5_IJSD_SD_SD_EEENS5_IJNSA_ILi0EEESU_SU_EEEEENS5_IJNS4_10UnderscoreESX_SX_EEEEENS4_23SM90_TMA_LOAD_MULTICASTENS4_14ComposedLayoutINS4_7SwizzleILi3ELi4ELi3EEENS4_18smem_ptr_flag_bitsILi8EEENSS_INS5_IJNSA_ILi8EEESH_EEENS5_IJSH_SD_EEEEEEEvNS4_8identityES10_S1A_vS1B_EENS_8epilogue10collective18CollectiveEpilogueINS1D_23Sm100TmaWarpSpecializedILi2ELi2ELi32ELb0ELb0EEEJSI_NS5_IJNSS_ISG_SD_EES1I_EEEaSJ_aSJ_NS1D_6fusion15FusionCallbacksIS1H_NS1K_17LinearCombinationIaiaiLNS_15FloatRoundStyleE2EEESI_S1J_JEEENS4_5SM1004TMEM4LOAD26SM100_TMEM_LOAD_16dp32b32xENS4_13SM90_TMA_LOADENS11_INS12_ILi2ELi4ELi3EEES15_NSS_INS5_IJS16_SG_EEENS5_IJSG_SD_EEEEEEENS4_39AutoVectorizingCopyWithAssumedAlignmentILi128EEENS4_14SM90_TMA_STOREES1Z_S21_S21_EEEvvEEEEvNT_6ParamsE)
        .other          _ZN7cutlass13device_kernelINS_4gemm6kernel13GemmUniversalIN4cute5tupleIJiiiiEEENS1_10collective13CollectiveMmaINS1_35MainloopSm100TmaUmmaWarpSpecializedILi8ELi2ELi4ENS5_IJNS4_1CILi2EEENSA_ILi4EEENSA_ILi1EEEEEEEENS5_IJNSA_ILi64EEENSA_ILi128EEESH_EEEaNS5_IJlSD_lEEEaSJ_NS4_8TiledMMAINS4_8MMA_AtomIJNS4_15SM100_MMA_S8_SSIaaiLi64ELi128ELNS4_4UMMA5MajorE0ELSO_0ELNSN_8SaturateE0EEEEEENS4_6LayoutINS5_IJSD_SD_SD_EEENS5_IJNSA_ILi0EEESU_SU_EEEEENS5_IJNS4_10UnderscoreESX_SX_EEEEENS4_23SM90_TMA_LOAD_MULTICASTENS4_14ComposedLayoutINS4_7SwizzleILi3ELi4ELi3EEENS4_18smem_ptr_flag_bitsILi8EEENSS_INS5_IJNSA_ILi8EEESH_EEENS5_IJSH_SD_EEEEEEEvNS4_8identityES10_S1A_vS1B_EENS_8epilogue10collective18CollectiveEpilogueINS1D_23Sm100TmaWarpSpecializedILi2ELi2ELi32ELb0ELb0EEEJSI_NS5_IJNSS_ISG_SD_EES1I_EEEaSJ_aSJ_NS1D_6fusion15FusionCallbacksIS1H_NS1K_17LinearCombinationIaiaiLNS_15FloatRoundStyleE2EEESI_S1J_JEEENS4_5SM1004TMEM4LOAD26SM100_TMEM_LOAD_16dp32b32xENS4_13SM90_TMA_LOADENS11_INS12_ILi2ELi4ELi3EEES15_NSS_INS5_IJS16_SG_EEENS5_IJSG_SD_EEEEEEENS4_39AutoVectorizingCopyWithAssumedAlignmentILi128EEENS4_14SM90_TMA_STOREES1Z_S21_S21_EEEvvEEEEvNT_6ParamsE,@"STO_CUDA_ENTRY STV_DEFAULT"
_ZN7cutlass13device_kernelINS_4gemm6kernel13GemmUniversalIN4cute5tupleIJiiiiEEENS1_10collective13CollectiveMmaINS1_35MainloopSm100TmaUmmaWarpSpecializedILi8ELi2ELi4ENS5_IJNS4_1CILi2EEENSA_ILi4EEENSA_ILi1EEEEEEEENS5_IJNSA_ILi64EEENSA_ILi128EEESH_EEEaNS5_IJlSD_lEEEaSJ_NS4_8TiledMMAINS4_8MMA_AtomIJNS4_15SM100_MMA_S8_SSIaaiLi64ELi128ELNS4_4UMMA5MajorE0ELSO_0ELNSN_8SaturateE0EEEEEENS4_6LayoutINS5_IJSD_SD_SD_EEENS5_IJNSA_ILi0EEESU_SU_EEEEENS5_IJNS4_10UnderscoreESX_SX_EEEEENS4_23SM90_TMA_LOAD_MULTICASTENS4_14ComposedLayoutINS4_7SwizzleILi3ELi4ELi3EEENS4_18smem_ptr_flag_bitsILi8EEENSS_INS5_IJNSA_ILi8EEESH_EEENS5_IJSH_SD_EEEEEEEvNS4_8identityES10_S1A_vS1B_EENS_8epilogue10collective18CollectiveEpilogueINS1D_23Sm100TmaWarpSpecializedILi2ELi2ELi32ELb0ELb0EEEJSI_NS5_IJNSS_ISG_SD_EES1I_EEEaSJ_aSJ_NS1D_6fusion15FusionCallbacksIS1H_NS1K_17LinearCombinationIaiaiLNS_15FloatRoundStyleE2EEESI_S1J_JEEENS4_5SM1004TMEM4LOAD26SM100_TMEM_LOAD_16dp32b32xENS4_13SM90_TMA_LOADENS11_INS12_ILi2ELi4ELi3EEES15_NSS_INS5_IJS16_SG_EEENS5_IJSG_SD_EEEEEEENS4_39AutoVectorizingCopyWithAssumedAlignmentILi128EEENS4_14SM90_TMA_STOREES1Z_S21_S21_EEEvvEEEEvNT_6ParamsE:
[----:B------:R-:W1:Y:S01]  /*0000*/  LDC R1, c[0x0][0x37c] ;  /* 0x0000df00ff017b82 */ /* 0x000e620000000800 */
[----:B------:R-:W2:Y:S01]  /*0010*/  S2R R86, SR_TID.X ;  /* 0x0000000000567919 */ /* 0x000ea20000002100 */
[----:B------:R-:W3:Y:S01]  /*0020*/  LDCU.64 UR8, c[0x0][0x890] ;  /* 0x00011200ff0877ac */ /* 0x000ee20008000a00 */
[----:B------:R-:W-:Y:S02]  /*0030*/  PRMT R78, RZ, 0x7610, R78 ;  /* 0x00007610ff4e7816 */ /* 0x000fe4000000004e */
[----:B------:R-:W-:Y:S02]  /*0040*/  ELECT P3, URZ, PT ;  /* 0x0000000000ff782f */ /* 0x000fe40003860000 */
[----:B---3--:R-:W-:-:S04]  /*0050*/  ISETP.NE.U32.AND P0, PT, RZ, UR8, PT ;  /* 0x00000008ff007c0c */ /* 0x008fc8000bf05070 */
[----:B------:R-:W-:Y:S02]  /*0060*/  ISETP.NE.AND.EX P1, PT, RZ, UR9, PT, P0 ;  /* 0x00000009ff007c0c */ /* 0x000fe4000bf25300 */
[----:B--2---:R-:W-:-:S05]  /*0070*/  SHF.R.U32.HI R79, RZ, 0x5, R86 ;  /* 0x00000005ff4f7819 */ /* 0x004fca0000011656 */
[----:B------:R-:W2:Y:S02]  /*0080*/  SHFL.IDX PT, R0, R79, RZ, 0x1f ;  /* 0x00001fff4f007589 */ /* 0x000ea400000e0000 */
[----:B--2---:R-:W-:-:S04]  /*0090*/  R2UR UR17, R0 ;  /* 0x00000000001172ca */ /* 0x004fc800000e0000 */
[----:B-1----:R-:W-:Y:S05]  /*00a0*/  @P1 BRA `(.L_x_0) ;  /* 0x0000000000301947 */ /* 0x002fea0003800000 */
[----:B------:R-:W1:Y:S02]  /*00b0*/  LDCU.64 UR4, c[0x0][0x888] ;  /* 0x00011100ff0477ac */ /* 0x000e640008000a00 */
[----:B-1----:R-:W-:-:S04]  /*00c0*/  UISETP.NE.U32.AND UP0, UPT, UR4, URZ, UPT ;  /* 0x000000ff0400728c */ /* 0x002fc8000bf05070 */
[----:B------:R-:W-:-:S09]  /*00d0*/  UISETP.NE.AND.EX UP0, UPT, UR5, URZ, UPT, UP0 ;  /* 0x000000ff0500728c */ /* 0x000fd2000bf05300 */
[----:B------:R-:W-:Y:S05]  /*00e0*/  BRA.U !UP0, `(.L_x_1) ;  /* 0x0000000108147547 */ /* 0x000fea000b800000 */
[----:B------:R-:W1:Y:S01]  /*00f0*/  LDC.64 R40, c[0x0][0x888] ;  /* 0x00022200ff287b82 */ /* 0x000e620000000a00 */
[----:B------:R-:W1:Y:S02]  /*0100*/  LDCU.64 UR4, c[0x0][0x358] ;  /* 0x00006b00ff0477ac */ /* 0x000e640008000a00 */
[----:B-1----:R1:W5:Y:S01]  /*0110*/  LDG.E R40, desc[UR4][R40.64] ;  /* 0x0000000428287981 */ /* 0x002362000c1e1900 */
[----:B------:R-:W-:Y:S01]  /*0120*/  HFMA2 R78, -RZ, RZ, 0, 5.9604644775390625e-08 ;  /* 0x00000001ff4e7431 */ /* 0x000fe200000001ff */
[----:B------:R-:W-:Y:S05]  /*0130*/  BRA `(.L_x_0) ;  /* 0x00000000000c7947 */ /* 0x000fea0003800000 */
.L_x_1:
[----:B------:R-:W1:Y:S01]  /*0140*/  LDCU UR4, c[0x0][0x880] ;  /* 0x00011000ff0477ac */ /* 0x000e620008000800 */
[----:B------:R-:W-:Y:S01]  /*0150*/  HFMA2 R78, -RZ, RZ, 0, 5.9604644775390625e-08 ;  /* 0x00000001ff4e7431 */ /* 0x000fe200000001ff */
[----:B-1----:R-:W-:-:S07]  /*0160*/  MOV R40, UR4 ;  /* 0x0000000400287c02 */ /* 0x002fce0008000f00 */
.L_x_0:
[----:B------:R-:W2:Y:S02]  /*0170*/  LDCU.64 UR4, c[0x0][0x8b0] ;  /* 0x00011600ff0477ac */ /* 0x000ea40008000a00 */
[----:B--2---:R-:W-:-:S04]  /*0180*/  UISETP.NE.U32.AND UP0, UPT, UR4, URZ, UPT ;  /* 0x000000ff0400728c */ /* 0x004fc8000bf05070 */
[----:B------:R-:W-:-:S09]  /*0190*/  UISETP.NE.AND.EX UP0, UPT, UR5, URZ, UPT, UP0 ;  /* 0x000000ff0500728c */ /* 0x000fd2000bf05300 */
[----:B------:R-:W-:Y:S05]  /*01a0*/  BRA.U UP0, `(.L_x_2) ;  /* 0x0000000100287547 */ /* 0x000fea000b800000 */
[----:B------:R-:W2:Y:S02]  /*01b0*/  LDCU.64 UR4, c[0x0][0x8a8] ;  /* 0x00011500ff0477ac */ /* 0x000ea40008000a00 */
[----:B--2---:R-:W-:-:S04]  /*01c0*/  UISETP.NE.U32.AND UP0, UPT, UR4, URZ, UPT ;  /* 0x000000ff0400728c */ /* 0x004fc8000bf05070 */
[----:B------:R-:W-:-:S09]  /*01d0*/  UISETP.NE.AND.EX UP0, UPT, UR5, URZ, UPT, UP0 ;  /* 0x000000ff0500728c */ /* 0x000fd2000bf05300 */
[----:B------:R-:W-:Y:S05]  /*01e0*/  BRA.U !UP0, `(.L_x_3) ;  /* 0x0000000108107547 */ /* 0x000fea000b800000 */
[----:B------:R-:W2:Y:S01]  /*01f0*/  LDC.64 R38, c[0x0][0x8a8] ;  /* 0x00022a00ff267b82 */ /* 0x000ea20000000a00 */
[----:B------:R-:W2:Y:S02]  /*0200*/  LDCU.64 UR4, c[0x0][0x358] ;  /* 0x00006b00ff0477ac */ /* 0x000ea40008000a00 */
[----:B--2---:R2:W5:Y:S01]  /*0210*/  LDG.E R38, desc[UR4][R38.64] ;  /* 0x0000000426267981 */ /* 0x004562000c1e1900 */
[----:B------:R-:W-:Y:S05]  /*0220*/  BRA `(.L_x_2) ;  /* 0x0000000000087947 */ /* 0x000fea0003800000 */
.L_x_3:
[----:B------:R-:W2:Y:S02]  /*0230*/  LDCU UR4, c[0x0][0x8a0] ;  /* 0x00011400ff0477ac */ /* 0x000ea40008000800 */
[----:B--2---:R-:W-:Y:S02]  /*0240*/  MOV R38, UR4 ;  /* 0x0000000400267c02 */ /* 0x004fe40008000f00 */
.L_x_2:
[----:B------:R-:W-:Y:S01]  /*0250*/  IMAD.U32 R0, RZ, RZ, UR17 ;  /* 0x00000011ff007e24 */ /* 0x000fe2000f8e00ff */
[----:B------:R-:W-:Y:S04]  /*0260*/  BSSY.RECONVERGENT B0, `(.L_x_4) ;  /* 0x000000c000007945 */ /* 0x000fe80003800200 */
[C---:B------:R-:W-:Y:S02]  /*0270*/  ISETP.NE.OR P2, PT, R0.reuse, 0x1, !P3 ;  /* 0x000000010000780c */ /* 0x040fe40005f45670 */
[----:B------:R-:W-:-:S11]  /*0280*/  ISETP.NE.OR P1, PT, R0, 0x3, !P3 ;  /* 0x000000030000780c */ /* 0x000fd60005f25670 */
[----:B------:R-:W-:Y:S05]  /*0290*/  @P2 BRA `(.L_x_5) ;  /* 0x0000000000202947 */ /* 0x000fea0003800000 */
[----:B------:R-:W3:Y:S02]  /*02a0*/  LDCU.64 UR4, c[0x0][0x348] ;  /* 0x00006900ff0477ac */ /* 0x000ee40008000a00 */
[----:B---3--:R-:W-:Y:S02]  /*02b0*/  UIADD3 UR6, UP1, UPT, UR4, 0x80, URZ ;  /* 0x0000008004067890 */ /* 0x008fe4000ff3e0ff */
[----:B------:R-:W-:Y:S02]  /*02c0*/  UIADD3 UR4, UP0, UPT, UR4, 0x180, URZ ;  /* 0x0000018004047890 */ /* 0x000fe4000ff1e0ff */
[----:B------:R-:W-:Y:S02]  /*02d0*/  UIADD3.X UR7, UPT, UPT, URZ, UR5, URZ, UP1, !UPT ;  /* 0x00000005ff077290 */ /* 0x000fe40008ffe4ff */
[----:B------:R-:W-:-:S07]  /*02e0*/  UIADD3.X UR5, UPT, UPT, URZ, UR5, URZ, UP0, !UPT ;  /* 0x00000005ff057290 */ /* 0x000fce00087fe4ff */
[----:B------:R3:W-:Y:S02]  /*02f0*/  UTMACCTL.PF [UR6] ;  /* 0x00000000060079b9 */ /* 0x0007e40008040000 */
[----:B------:R3:W-:Y:S02]  /*0300*/  UTMACCTL.PF [UR4] ;  /* 0x00000000040079b9 */ /* 0x0007e40008040000 */
[----:B---3--:R-:W-:Y:S01]  /*0310*/  NOP ;  /* 0x0000000000007918 */ /* 0x008fe20000000000 */
.L_x_5:
[----:B------:R-:W-:Y:S05]  /*0320*/  BSYNC.RECONVERGENT B0 ;  /* 0x0000000000007941 */ /* 0x000fea0003800200 */
.L_x_4:
[----:B------:R-:W-:Y:S04]  /*0330*/  BSSY.RECONVERGENT B0, `(.L_x_6) ;  /* 0x000000a000007945 */ /* 0x000fe80003800200 */
        /* <DEDUP_REMOVED lines=9> */
.L_x_7:
[----:B------:R-:W-:Y:S05]  /*03d0*/  BSYNC.RECONVERGENT B0 ;  /* 0x0000000000007941 */ /* 0x000fea0003800200 */
.L_x_6:
[----:B------:R-:W3:Y:S01]  /*03e0*/  LDCU.64 UR4, c[0x0][0x888] ;  /* 0x00011100ff0477ac */ /* 0x000ee20008000a00 */
[----:B------:R-:W-:Y:S01]  /*03f0*/  ISETP.NE.AND.EX P0, PT, RZ, UR9, PT, P0 ;  /* 0x00000009ff007c0c */ /* 0x000fe2000bf05300 */
[----:B------:R-:W-:Y:S01]  /*0400*/  UPLOP3.LUT UP5, UPT, UPT, UPT, UPT, 0x80, 0x8 ;  /* 0x000000000008789c */ /* 0x000fe20003faf070 */
[----:B---3--:R-:W-:-:S04]  /*0410*/  ISETP.NE.U32.AND P1, PT, RZ, UR4, PT ;  /* 0x00000004ff007c0c */ /* 0x008fc8000bf25070 */
[----:B------:R-:W-:-:S13]  /*0420*/  ISETP.NE.AND.EX P1, PT, RZ, UR5, PT, P1 ;  /* 0x00000005ff007c0c */ /* 0x000fda000bf25310 */
[----:B------:R-:W-:Y:S05]  /*0430*/  @P1 BRA P0, `(.L_x_8) ;  /* 0x0000000000281947 */ /* 0x000fea0000000000 */
[----:B-----5:R-:W-:Y:S01]  /*0440*/  R2UR UR6, R40 ;  /* 0x00000000280672ca */ /* 0x020fe200000e0000 */
[----:B------:R-:W-:Y:S02]  /*0450*/  UISETP.NE.U32.AND UP0, UPT, UR8, URZ, UPT ;  /* 0x000000ff0800728c */ /* 0x000fe4000bf05070 */
[----:B------:R-:W-:Y:S02]  /*0460*/  UISETP.NE.U32.AND UP1, UPT, UR4, URZ, UPT ;  /* 0x000000ff0400728c */ /* 0x000fe4000bf25070 */
[----:B------:R-:W-:Y:S02]  /*0470*/  UISETP.NE.AND.EX UP2, UPT, UR9, URZ, UPT, UP0 ;  /* 0x000000ff0900728c */ /* 0x000fe4000bf45300 */
[----:B------:R-:W-:-:S04]  /*0480*/  UISETP.NE.AND.EX UP0, UPT, UR5, URZ, UPT, UP1 ;  /* 0x000000ff0500728c */ /* 0x000fc8000bf05310 */
[----:B------:R-:W-:Y:S02]  /*0490*/  USEL UR4, URZ, 0xffffffff, UP0 ;  /* 0xffffffffff047887 */ /* 0x000fe40008000000 */
[----:B------:R-:W-:-:S04]  /*04a0*/  UISETP.NE.AND UP1, UPT, UR6, URZ, UPT ;  /* 0x000000ff0600728c */ /* 0x000fc8000bf25270 */
[----:B------:R-:W-:-:S04]  /*04b0*/  @!UP2 USEL UR4, URZ, 0xffffffff, UP1 ;  /* 0xffffffffff04a887 */ /* 0x000fc80008800000 */
[----:B------:R-:W-:-:S04]  /*04c0*/  ULOP3.LUT UR4, UR4, 0x1, URZ, 0xc0, !UPT ;  /* 0x0000000104047892 */ /* 0x000fc8000f8ec0ff */
[----:B------:R-:W-:-:S11]  /*04d0*/  UISETP.NE.U32.AND UP5, UPT, UR4, 0x1, UPT ;  /* 0x000000010400788c */ /* 0x000fd6000bfa5070 */
.L_x_8:
[----:B------:R-:W3:Y:S01]  /*04e0*/  SHFL.IDX PT, R2, R79, RZ, 0x1f ;  /* 0x00001fff4f027589 */ /* 0x000ee200000e0000 */
[----:B------:R-:W-:-:S04]  /*04f0*/  UISETP.NE.AND UP0, UPT, UR17, 0x2, UPT ;  /* 0x000000021100788c */ /* 0x000fc8000bf05270 */
[----:B------:R-:W-:Y:S01]  /*0500*/  USEL UR37, URZ, 0x1, UP0 ;  /* 0x00000001ff257887 */ /* 0x000fe20008000000 */
[----:B---3--:R-:W-:-:S13]  /*0510*/  ISETP.NE.AND P0, PT, R2, RZ, PT ;  /* 0x000000ff0200720c */ /* 0x008fda0003f05270 */
[----:B------:R-:W-:Y:S05]  /*0520*/  @P0 BRA `(.L_x_9) ;  /* 0x0000000000840947 */ /* 0x000fea0003800000 */
[----:B------:R-:W-:Y:S01]  /*0530*/  ELECT P0, URZ, PT ;  /* 0x0000000000ff782f */ /* 0x000fe20003800000 */
[----:B------:R-:W-:-:S12]  /*0540*/  BSSY.RECONVERGENT B0, `(.L_x_9) ;  /* 0x000001f000007945 */ /* 0x000fd80003800200 */
[----:B------:R-:W-:Y:S05]  /*0550*/  @!P0 BRA `(.L_x_10) ;  /* 0x0000000000748947 */ /* 0x000fea0003800000 */
[----:B------:R-:W3:Y:S01]  /*0560*/  S2UR UR4, SR_CgaCtaId ;  /* 0x00000000000479c3 */ /* 0x000ee20000008800 */
[----:B------:R-:W-:Y:S01]  /*0570*/  UMOV UR5, 0x400 ;  /* 0x0000040000057882 */ /* 0x000fe20000000000 */
[----:B------:R-:W-:Y:S01]  /*0580*/  UMOV UR8, 0x1 ;  /* 0x0000000100087882 */ /* 0x000fe20000000000 */
[----:B------:R-:W-:Y:S01]  /*0590*/  UMOV UR6, 0x5 ;  /* 0x0000000500067882 */ /* 0x000fe20000000000 */
[----:B------:R-:W-:-:S04]  /*05a0*/  UIADD3 UR8, UPT, UPT, -UR8, 0x100000, URZ ;  /* 0x0010000008087890 */ /* 0x000fc8000fffe1ff */
[----:B------:R-:W-:Y:S02]  /*05b0*/  USHF.L.U32 UR9, UR8, 0xb, URZ ;  /* 0x0000000b08097899 */ /* 0x000fe400080006ff */
[----:B------:R-:W-:Y:S02]  /*05c0*/  USHF.L.U32 UR8, UR8, 0x1, URZ ;  /* 0x0000000108087899 */ /* 0x000fe400080006ff */
[----:B------:R-:W-:-:S04]  /*05d0*/  UIADD3 UR6, UPT, UPT, -UR6, 0x100000, URZ ;  /* 0x0010000006067890 */ /* 0x000fc8000fffe1ff */
[----:B------:R-:W-:Y:S02]  /*05e0*/  USHF.L.U32 UR7, UR6, 0xb, URZ ;  /* 0x0000000b06077899 */ /* 0x000fe400080006ff */
[----:B------:R-:W-:Y:S02]  /*05f0*/  USHF.L.U32 UR6, UR6, 0x1, URZ ;  /* 0x0000000106067899 */ /* 0x000fe400080006ff */
[----:B---3--:R-:W-:Y:S01]  /*0600*/  ULEA UR4, UR4, UR5, 0x18 ;  /* 0x0000000504047291 */ /* 0x008fe2000f8ec0ff */
[----:B------:R-:W3:Y:S11]  /*0610*/  FENCE.VIEW.ASYNC.S ;  /* 0x00000000000073c6 */ /* 0x000ef60000000000 */
[----:B---3--:R3:W4:Y:S01]  /*0620*/  SYNCS.EXCH.64 URZ, [UR4], UR8 ;  /* 0x0000000804ff75b2 */ /* 0x0087220008000100 */
[----:B------:R3:W1:Y:S01]  /*0630*/  SYNCS.EXCH.64 URZ, [UR4+0x40], UR6 ;  /* 0x0000400604ff75b2 */ /* 0x0006620008000100 */
        /* <DEDUP_REMOVED lines=13> */
[----:B------:R3:W1:Y:S02]  /*0710*/  SYNCS.EXCH.64 URZ, [UR4+0x78], UR6 ;  /* 0x0000780604ff75b2 */ /* 0x0006640008000100 */
[----:B---3--:R-:W-:Y:S01]  /*0720*/  NOP ;  /* 0x0000000000007918 */ /* 0x008fe20000000000 */
.L_x_10:
[----:B------:R-:W-:Y:S05]  /*0730*/  BSYNC.RECONVERGENT B0 ;  /* 0x0000000000007941 */ /* 0x000fea0003800200 */
.L_x_9:
[----:B------:R-:W3:Y:S01]  /*0740*/  SHFL.IDX PT, R2, R79, RZ, 0x1f ;  /* 0x00001fff4f027589 */ /* 0x000ee200000e0000 */
[----:B------:R-:W-:Y:S01]  /*0750*/  NOP ;  /* 0x0000000000007918 */ /* 0x000fe20000000000 */
[----:B---3--:R-:W-:-:S13]  /*0760*/  ISETP.NE.AND P0, PT, R2, 0x1, PT ;  /* 0x000000010200780c */ /* 0x008fda0003f05270 */
[----:B------:R-:W-:Y:S05]  /*0770*/  @P0 BRA `(.L_x_11) ;  /* 0x0000000000480947 */ /* 0x000fea0003800000 */
        /* <DEDUP_REMOVED lines=9> */
[----:B------:R-:W-:Y:S01]  /*0810*/  USHF.L.U32 UR6, UR6, 0x1, URZ ;  /* 0x0000000106067899 */ /* 0x000fe200080006ff */
[----:B------:R-:W-:Y:S01]  /*0820*/  ELECT P0, URZ, PT ;  /* 0x0000000000ff782f */ /* 0x000fe20003800000 */
[----:B---3--:R-:W-:Y:S01]  /*0830*/  ULEA UR4, UR4, UR5, 0x18 ;  /* 0x0000000504047291 */ /* 0x008fe2000f8ec0ff */
[----:B------:R-:W3:Y:S11]  /*0840*/  FENCE.VIEW.ASYNC.S ;  /* 0x00000000000073c6 */ /* 0x000ef60000000000 */
[----:B---3--:R3:W1:Y:S01]  /*0850*/  SYNCS.EXCH.64 URZ, [UR4+0x80], UR8 ;  /* 0x0000800804ff75b2 */ /* 0x0086620008000100 */
[----:B------:R3:W1:Y:S01]  /*0860*/  SYNCS.EXCH.64 URZ, [UR4+0x90], UR6 ;  /* 0x0000900604ff75b2 */ /* 0x0006620008000100 */
[----:B------:R3:W1:Y:S01]  /*0870*/  SYNCS.EXCH.64 URZ, [UR4+0x88], UR8 ;  /* 0x0000880804ff75b2 */ /* 0x0006620008000100 */
[----:B------:R3:W1:Y:S01]  /*0880*/  SYNCS.EXCH.64 URZ, [UR4+0x98], UR6 ;  /* 0x0000980604ff75b2 */ /* 0x0006620008000100 */
[----:B------:R-:W-:Y:S01]  /*0890*/  NOP ;  /* 0x0000000000007918 */ /* 0x000fe20000000000 */
.L_x_11:
[----:B------:R-:W2:Y:S01]  /*08a0*/  SHFL.IDX PT, R2, R79, RZ, 0x1f ;  /* 0x00001fff4f027589 */ /* 0x000ea200000e0000 */
[----:B------:R-:W-:Y:S01]  /*08b0*/  NOP ;  /* 0x0000000000007918 */ /* 0x000fe20000000000 */
[----:B--2---:R-:W-:-:S13]  /*08c0*/  ISETP.NE.AND P0, PT, R2, 0x3, PT ;  /* 0x000000030200780c */ /* 0x004fda0003f05270 */
[----:B------:R-:W-:Y:S05]  /*08d0*/  @P0 BRA `(.L_x_12) ;  /* 0x0000000000300947 */ /* 0x000fea0003800000 */
[----:B---3--:R-:W2:Y:S01]  /*08e0*/  S2UR UR4, SR_CgaCtaId ;  /* 0x00000000000479c3 */ /* 0x008ea20000008800 */
[----:B------:R-:W-:Y:S01]  /*08f0*/  UMOV UR6, 0x400 ;  /* 0x0000040000067882 */ /* 0x000fe20000000000 */
[----:B------:R-:W-:Y:S01]  /*0900*/  UMOV UR5, 0x20 ;  /* 0x0000002000057882 */ /* 0x000fe20000000000 */
[----:B------:R-:W-:Y:S01]  /*0910*/  ELECT P0, URZ, PT ;  /* 0x0000000000ff782f */ /* 0x000fe20003800000 */
[----:B--2---:R-:W-:Y:S02]  /*0920*/  ULEA UR6, UR4, UR6, 0x18 ;  /* 0x0000000604067291 */ /* 0x004fe4000f8ec0ff */
[----:B------:R-:W-:-:S04]  /*0930*/  UIADD3 UR4, UPT, UPT, -UR5, 0x100000, URZ ;  /* 0x0010000005047890 */ /* 0x000fc8000fffe1ff */
[----:B------:R-:W-:Y:S02]  /*0940*/  USHF.L.U32 UR5, UR4, 0xb, URZ ;  /* 0x0000000b04057899 */ /* 0x000fe400080006ff */
[----:B------:R-:W-:Y:S01]  /*0950*/  USHF.L.U32 UR4, UR4, 0x1, URZ ;  /* 0x0000000104047899 */ /* 0x000fe200080006ff */
[----:B------:R-:W2:Y:S11]  /*0960*/  FENCE.VIEW.ASYNC.S ;  /* 0x00000000000073c6 */ /* 0x000eb60000000000 */
[----:B--2---:R2:W3:Y:S01]  /*0970*/  SYNCS.EXCH.64 URZ, [UR6+0xa0], UR4 ;  /* 0x0000a00406ff75b2 */ /* 0x0044e20008000100 */
[----:B------:R2:W1:Y:S01]  /*0980*/  SYNCS.EXCH.64 URZ, [UR6+0xa8], UR4 ;  /* 0x0000a80406ff75b2 */ /* 0x0004620008000100 */
[----:B------:R-:W-:Y:S01]  /*0990*/  NOP ;  /* 0x0000000000007918 */ /* 0x000fe20000000000 */
.L_x_12:
[----:B------:R-:W4:Y:S01]  /*09a0*/  SHFL.IDX PT, R2, R79, RZ, 0x1f ;  /* 0x00001fff4f027589 */ /* 0x000f2200000e0000 */
[----:B------:R-:W-:Y:S01]  /*09b0*/  NOP ;  /* 0x0000000000007918 */ /* 0x000fe20000000000 */
[----:B----4-:R-:W-:-:S13]  /*09c0*/  ISETP.NE.AND P0, PT, R2, 0x4, PT ;  /* 0x000000040200780c */ /* 0x010fda0003f05270 */
[----:B------:R-:W-:Y:S05]  /*09d0*/  @P0 BRA `(.L_x_13) ;  /* 0x00000000004c0947 */ /* 0x000fea0003800000 */
[----:B--23--:R-:W2:Y:S01]  /*09e0*/  S2UR UR6, SR_CgaCtaId ;  /* 0x00000000000679c3 */ /* 0x00cea20000008800 */
[----:B------:R-:W-:Y:S01]  /*09f0*/  UMOV UR4, 0x720 ;  /* 0x0000072000047882 */ /* 0x000fe20000000000 */
[----:B------:R-:W-:Y:S01]  /*0a00*/  UMOV UR5, 0x400 ;  /* 0x0000040000057882 */ /* 0x000fe20000000000 */
[----:B------:R-:W-:Y:S01]  /*0a10*/  USEL UR4, UR4, 0x620, UP5 ;  /* 0x0000062004047887 */ /* 0x000fe2000a800000 */
[----:B------:R-:W-:Y:S01]  /*0a20*/  UMOV UR8, 0x1 ;  /* 0x0000000100087882 */ /* 0x000fe20000000000 */
[----:B------:R-:W-:Y:S01]  /*0a30*/  ELECT P0, URZ, PT ;  /* 0x0000000000ff782f */ /* 0x000fe20003800000 */
[----:B------:R-:W-:-:S04]  /*0a40*/  UIADD3 UR8, UPT, UPT, -UR8, 0x100000, URZ ;  /* 0x0010000008087890 */ /* 0x000fc8000fffe1ff */
[----:B------:R-:W-:Y:S02]  /*0a50*/  USHF.L.U32 UR9, UR8, 0xb, URZ ;  /* 0x0000000b08097899 */ /* 0x000fe400080006ff */
[----:B------:R-:W-:Y:S02]  /*0a60*/  USHF.L.U32 UR8, UR8, 0x1, URZ ;  /* 0x0000000108087899 */ /* 0x000fe400080006ff */
[----:B--2---:R-:W-:Y:S02]  /*0a70*/  ULEA UR6, UR6, UR5, 0x18 ;  /* 0x0000000506067291 */ /* 0x004fe4000f8ec0ff */
[----:B------:R-:W-:-:S04]  /*0a80*/  UIADD3 UR4, UPT, UPT, -UR4, 0x100000, URZ ;  /* 0x0010000004047890 */ /* 0x000fc8000fffe1ff */
[----:B------:R-:W-:Y:S02]  /*0a90*/  USHF.L.U32 UR5, UR4, 0xb, URZ ;  /* 0x0000000b04057899 */ /* 0x000fe400080006ff */
[----:B------:R-:W-:Y:S01]  /*0aa0*/  USHF.L.U32 UR4, UR4, 0x1, URZ ;  /* 0x0000000104047899 */ /* 0x000fe200080006ff */
[----:B------:R-:W2:Y:S03]  /*0ab0*/  FENCE.VIEW.ASYNC.S ;  /* 0x00000000000073c6 */ /* 0x000ea60000000000 */
[----:B--2---:R4:W2:Y:S08]  /*0ac0*/  SYNCS.EXCH.64 URZ, [UR6+0xb0], UR8 ;  /* 0x0000b00806ff75b2 */ /* 0x0048b00008000100 */
[----:B------:R4:W3:Y:S01]  /*0ad0*/  SYNCS.EXCH.64 URZ, [UR6+0xc0], UR4 ;  /* 0x0000c00406ff75b2 */ /* 0x0008e20008000100 */
[----:B------:R4:W1:Y:S01]  /*0ae0*/  SYNCS.EXCH.64 URZ, [UR6+0xb8], UR8 ;  /* 0x0000b80806ff75b2 */ /* 0x0008620008000100 */
[----:B------:R4:W1:Y:S02]  /*0af0*/  SYNCS.EXCH.64 URZ, [UR6+0xc8], UR4 ;  /* 0x0000c80406ff75b2 */ /* 0x0008640008000100 */
[----:B----4-:R-:W-:Y:S01]  /*0b00*/  NOP ;  /* 0x0000000000007918 */ /* 0x010fe20000000000 */
.L_x_13:
[----:B------:R-:W4:Y:S01]  /*0b10*/  SHFL.IDX PT, R2, R79, RZ, 0x1f ;  /* 0x00001fff4f027589 */ /* 0x000f2200000e0000 */
[----:B------:R-:W-:Y:S01]  /*0b20*/  NOP ;  /* 0x0000000000007918 */ /* 0x000fe20000000000 */
[----:B----4-:R-:W-:-:S13]  /*0b30*/  ISETP.NE.AND P0, PT, R2, 0x5, PT ;  /* 0x000000050200780c */ /* 0x010fda0003f05270 */
[----:B------:R-:W-:Y:S05]  /*0b40*/  @P0 BRA `(.L_x_14) ;  /* 0x0000000000580947 */ /* 0x000fea0003800000 */
[----:B--23--:R-:W2:Y:S01]  /*0b50*/  S2UR UR4, SR_CgaCtaId ;  /* 0x00000000000479c3 */ /* 0x00cea20000008800 */
        /* <DEDUP_REMOVED lines=10> */
[----:B--2---:R-:W-:Y:S01]  /*0c00*/  ULEA UR4, UR4, UR5, 0x18 ;  /* 0x0000000504047291 */ /* 0x004fe2000f8ec0ff */
[----:B------:R-:W2:Y:S11]  /*0c10*/  FENCE.VIEW.ASYNC.S ;  /* 0x00000000000073c6 */ /* 0x000eb60000000000 */
[----:B--2---:R4:W2:Y:S01]  /*0c20*/  SYNCS.EXCH.64 URZ, [UR4+0xd0], UR8 ;  /* 0x0000d00804ff75b2 */ /* 0x0048a20008000100 */
[----:B------:R4:W3:Y:S01]  /*0c30*/  SYNCS.EXCH.64 URZ, [UR4+0xf0], UR6 ;  /* 0x0000f00604ff75b2 */ /* 0x0008e20008000100 */
[----:B------:R4:W1:Y:S01]  /*0c40*/  SYNCS.EXCH.64 URZ, [UR4+0xd8], UR8 ;  /* 0x0000d80804ff75b2 */ /* 0x0008620008000100 */
[----:B------:R4:W1:Y:S01]  /*0c50*/  SYNCS.EXCH.64 URZ, [UR4+0xf8], UR6 ;  /* 0x0000f80604ff75b2 */ /* 0x0008620008000100 */
[----:B------:R4:W1:Y:S01]  /*0c60*/  SYNCS.EXCH.64 URZ, [UR4+0xe0], UR8 ;  /* 0x0000e00804ff75b2 */ /* 0x0008620008000100 */
[----:B------:R4:W1:Y:S01]  /*0c70*/  SYNCS.EXCH.64 URZ, [UR4+0x100], UR6 ;  /* 0x0001000604ff75b2 */ /* 0x0008620008000100 */
[----:B------:R4:W1:Y:S01]  /*0c80*/  SYNCS.EXCH.64 URZ, [UR4+0xe8], UR8 ;  /* 0x0000e80804ff75b2 */ /* 0x0008620008000100 */
[----:B------:R4:W1:Y:S02]  /*0c90*/  SYNCS.EXCH.64 URZ, [UR4+0x108], UR6 ;  /* 0x0001080604ff75b2 */ /* 0x0008640008000100 */
[----:B----4-:R-:W-:Y:S01]  /*0ca0*/  NOP ;  /* 0x0000000000007918 */ /* 0x010fe20000000000 */
.L_x_14:
[----:B------:R-:W4:Y:S01]  /*0cb0*/  SHFL.IDX PT, R2, R79, RZ, 0x1f ;  /* 0x00001fff4f027589 */ /* 0x000f2200000e0000 */
[----:B------:R-:W1:Y:S01]  /*0cc0*/  S2UR UR45, SR_CgaCtaId ;  /* 0x00000000002d79c3 */ /* 0x000e620000008800 */
[----:B------:R-:W-:Y:S01]  /*0cd0*/  NOP ;  /* 0x0000000000007918 */ /* 0x000fe20000000000 */
[----:B----4-:R-:W-:-:S13]  /*0ce0*/  ISETP.NE.AND P0, PT, R2, 0x3, PT ;  /* 0x000000030200780c */ /* 0x010fda0003f05270 */
[----:B-1----:R-:W-:Y:S05]  /*0cf0*/  @P0 BRA `(.L_x_15) ;  /* 0x0000000000340947 */ /* 0x002fea0003800000 */
[----:B--23--:R-:W-:Y:S01]  /*0d00*/  UMOV UR4, 0x400 ;  /* 0x0000040000047882 */ /* 0x00cfe20000000000 */
[----:B------:R-:W-:Y:S01]  /*0d10*/  UMOV UR6, 0x20 ;  /* 0x0000002000067882 */ /* 0x000fe20000000000 */
[----:B------:R-:W-:Y:S02]  /*0d20*/  ULEA UR4, UR45, UR4, 0x18 ;  /* 0x000000042d047291 */ /* 0x000fe4000f8ec0ff */
[----:B------:R-:W-:-:S04]  /*0d30*/  UIADD3 UR6, UPT, UPT, -UR6, 0x100000, URZ ;  /* 0x0010000006067890 */ /* 0x000fc8000fffe1ff */
[----:B------:R-:W-:Y:S02]  /*0d40*/  USHF.L.U32 UR7, UR6, 0xb, URZ ;  /* 0x0000000b06077899 */ /* 0x000fe400080006ff */
[----:B------:R-:W-:Y:S01]  /*0d50*/  USHF.L.U32 UR6, UR6, 0x1, URZ ;  /* 0x0000000106067899 */ /* 0x000fe200080006ff */
[----:B------:R-:W-:Y:S01]  /*0d60*/  ELECT P0, URZ, PT ;  /* 0x0000000000ff782f */ /* 0x000fe20003800000 */
[----:B------:R-:W1:Y:S10]  /*0d70*/  FENCE.VIEW.ASYNC.S ;  /* 0x00000000000073c6 */ /* 0x000e740000000000 */
[----:B-1----:R1:W4:Y:S01]  /*0d80*/  SYNCS.EXCH.64 URZ, [UR4+0x110], UR6 ;  /* 0x0001100604ff75b2 */ /* 0x0023220008000100 */
[----:B------:R1:W2:Y:S01]  /*0d90*/  SYNCS.EXCH.64 URZ, [UR4+0x120], UR6 ;  /* 0x0001200604ff75b2 */ /* 0x0002a20008000100 */
[----:B------:R1:W3:Y:S01]  /*0da0*/  SYNCS.EXCH.64 URZ, [UR4+0x118], UR6 ;  /* 0x0001180604ff75b2 */ /* 0x0002e20008000100 */
[----:B------:R1:W1:Y:S01]  /*0db0*/  SYNCS.EXCH.64 URZ, [UR4+0x128], UR6 ;  /* 0x0001280604ff75b2 */ /* 0x0002620008000100 */
[----:B------:R-:W-:Y:S01]  /*0dc0*/  NOP ;  /* 0x0000000000007918 */ /* 0x000fe20000000000 */
.L_x_15:
[----:B------:R-:W4:Y:S01]  /*0dd0*/  LDCU UR33, c[0x0][0x36c] ;  /* 0x00006d80ff2177ac */ /* 0x000f220008000800 */
[----:B------:R-:W-:Y:S01]  /*0de0*/  ISETP.NE.OR P3, PT, R0, 0x2, !P3 ;  /* 0x000000020000780c */ /* 0x000fe20005f65670 */
[----:B------:R-:W-:Y:S01]  /*0df0*/  NOP ;  /* 0x0000000000007918 */ /* 0x000fe20000000000 */
[----:B------:R-:W-:Y:S01]  /*0e00*/  LOP3.LUT R0, R86, 0x1f, RZ, 0xc0, !PT ;  /* 0x0000001f56007812 */ /* 0x000fe200078ec0ff */
[----:B------:R-:W-:Y:S02]  /*0e10*/  UISETP.NE.AND UP6, UPT, UR17, URZ, UPT ;  /* 0x000000ff1100728c */ /* 0x000fe4000bfc5270 */
[----:B----4-:R-:W-:-:S09]  /*0e20*/  UISETP.EQ.U32.AND UP0, UPT, UR33, 0x1, UPT ;  /* 0x000000012100788c */ /* 0x010fd2000bf02070 */
[----:B------:R-:W-:Y:S05]  /*0e30*/  BRA.U !UP0, `(.L_x_16) ;  /* 0x0000000108087547 */ /* 0x000fea000b800000 */
[----:B-123--:R-:W-:Y:S01]  /*0e40*/  UCGABAR_ARV ;  /* 0x00000000000079c7 */ /* 0x00efe20008000000 */
[----:B------:R-:W-:Y:S05]  /*0e50*/  BRA `(.L_x_17) ;  /* 0x0000000000047947 */ /* 0x000fea0003800000 */
.L_x_16:
[----:B-123--:R-:W-:Y:S01]  /*0e60*/  NOP ;  /* 0x0000000000007918 */ /* 0x00efe20000000000 */
.L_x_17:
[----:B------:R-:W1:Y:S01]  /*0e70*/  S2UR UR16, SR_CTAID.X ;  /* 0x00000000001079c3 */ /* 0x000e620000002500 */
[----:B------:R-:W-:-:S05]  /*0e80*/  CS2R.32 R3, SR_CgaSize ;  /* 0x0000000000037805 */ /* 0x000fca0000008a00 */
[----:B------:R-:W-:-:S05]  /*0e90*/  IMAD R3, R3, -0xa0, RZ ;  /* 0xffffff6003037824 */ /* 0x000fca00078e02ff */
[----:B------:R-:W-:-:S14]  /*0ea0*/  R2UR UR5, R3 ;  /* 0x00000000030572ca */ /* 0x000fdc00000e0000 */
[----:B------:R-:W2:Y:S01]  /*0eb0*/  LDCU UR5, c[0x0][UR5+0x2b0] ;  /* 0x00005600050577ac */ /* 0x000ea20008000800 */
[----:B------:R-:W-:-:S05]  /*0ec0*/  CS2R.32 R3, SR_CgaSize ;  /* 0x0000000000037805 */ /* 0x000fca0000008a00 */
[----:B------:R-:W-:-:S05]  /*0ed0*/  IMAD R3, R3, -0xa0, RZ ;  /* 0xffffff6003037824 */ /* 0x000fca00078e02ff */
[----:B------:R-:W-:-:S14]  /*0ee0*/  R2UR UR4, R3 ;  /* 0x00000000030472ca */ /* 0x000fdc00000e0000 */
[----:B------:R-:W3:Y:S01]  /*0ef0*/  LDCU UR4, c[0x0][UR4+0x2b4] ;  /* 0x00005680040477ac */ /* 0x000ee20008000800 */
[----:B------:R-:W4:Y:S01]  /*0f00*/  S2UR UR20, SR_CTAID.Y ;  /* 0x00000000001479c3 */ /* 0x000f220000002600 */
[----:B------:R-:W-:-:S05]  /*0f10*/  CS2R.32 R3, SR_CgaSize ;  /* 0x0000000000037805 */ /* 0x000fca0000008a00 */
[----:B------:R-:W-:-:S05]  /*0f20*/  IMAD R3, R3, -0xa0, RZ ;  /* 0xffffff6003037824 */ /* 0x000fca00078e02ff */
[----:B------:R-:W-:-:S14]  /*0f30*/  R2UR UR62, R3 ;  /* 0x00000000033e72ca */ /* 0x000fdc00000e0000 */
[----:B------:R-:W3:Y:S01]  /*0f40*/  LDCU UR62, c[0x0][UR62+0x2a0] ;  /* 0x000054003e3e77ac */ /* 0x000ee20008000800 */
[----:B------:R-:W-:-:S05]  /*0f50*/  CS2R.32 R3, SR_CgaSize ;  /* 0x0000000000037805 */ /* 0x000fca0000008a00 */
[----:B------:R-:W-:-:S05]  /*0f60*/  IMAD R3, R3, -0xa0, RZ ;  /* 0xffffff6003037824 */ /* 0x000fca00078e02ff */
[----:B------:R-:W-:-:S14]  /*0f70*/  R2UR UR61, R3 ;  /* 0x00000000033d72ca */ /* 0x000fdc00000e0000 */
[----:B------:R-:W3:Y:S01]  /*0f80*/  LDCU UR61, c[0x0][UR61+0x2a4] ;  /* 0x000054803d3d77ac */ /* 0x000ee20008000800 */
[----:B------:R-:W-:Y:S02]  /*0f90*/  ULOP3.LUT UR47, UR45, 0x1, URZ, 0xc0, !UPT ;  /* 0x000000012d2f7892 */ /* 0x000fe4000f8ec0ff */
[----:B------:R-:W-:Y:S02]  /*0fa0*/  USHF.R.U32.HI UR29, URZ, 0x1, UR45 ;  /* 0x00000001ff1d7899 */ /* 0x000fe4000801162d */
[----:B------:R-:W-:Y:S02]  /*0fb0*/  UISETP.GT.U32.AND UP1, UPT, UR47, 0xffff, UPT ;  /* 0x0000ffff2f00788c */ /* 0x000fe4000bf24070 */
[----:B------:R-:W-:Y:S01]  /*0fc0*/  USHF.L.U32 UR28, UR45, 0xa, URZ ;  /* 0x0000000a2d1c7899 */ /* 0x000fe200080006ff */
[----:B-1----:R-:W-:Y:S01]  /*0fd0*/  I2FP.F32.U32 R3, UR16 ;  /* 0x0000001000037c45 */ /* 0x002fe20008201000 */
[----:B------:R-:W-:Y:S01]  /*0fe0*/  USHF.L.U32 UR27, UR45, 0xd, URZ ;  /* 0x0000000d2d1b7899 */ /* 0x000fe200080006ff */
[----:B------:R-:W1:Y:S03]  /*0ff0*/  LDCU UR25, c[0x0][0xb24] ;  /* 0x00016480ff1977ac */ /* 0x000e660008000800 */
[----:B--2---:R-:W-:Y:S01]  /*1000*/  FMUL R3, R3, UR5 ;  /* 0x0000000503037c20 */ /* 0x004fe20008400000 */
[----:B------:R-:W2:Y:S01]  /*1010*/  LDCU UR42, c[0x0][0xb24] ;  /* 0x00016480ff2a77ac */ /* 0x000ea20008000800 */
[----:B----4-:R-:W-:-:S04]  /*1020*/  I2FP.F32.U32 R2, UR20 ;  /* 0x0000001400027c45 */ /* 0x010fc80008201000 */
[----:B------:R-:W4:Y:S01]  /*1030*/  F2I.U32.TRUNC.NTZ R3, R3 ;  /* 0x0000000300037305 */ /* 0x000f22000020f000 */
[----:B------:R-:W1:Y:S01]  /*1040*/  LDCU UR32, c[0x0][0xb30] ;  /* 0x00016600ff2077ac */ /* 0x000e620008000800 */
[----:B---3--:R-:W-:Y:S01]  /*1050*/  FMUL R2, R2, UR4 ;  /* 0x0000000402027c20 */ /* 0x008fe20008400000 */
[----:B------:R-:W-:Y:S01]  /*1060*/  ULOP3.LUT UR4, UR45, 0x6, URZ, 0xc0, !UPT ;  /* 0x000000062d047892 */ /* 0x000fe2000f8ec0ff */
[----:B------:R-:W-:-:S04]  /*1070*/  UMOV UR14, 0x55 ;  /* 0x00000055000e7882 */ /* 0x000fc80000000000 */
[----:B------:R-:W3:Y:S01]  /*1080*/  F2I.U32.TRUNC.NTZ R2, R2 ;  /* 0x0000000200027305 */ /* 0x000ee2000020f000 */
[----:B------:R-:W-:Y:S01]  /*1090*/  UISETP.GT.U32.AND UP0, UPT, UR4, 0xffff, UPT ;  /* 0x0000ffff0400788c */ /* 0x000fe2000bf04070 */
[----:B------:R-:W-:Y:S01]  /*10a0*/  UMOV UR15, 0x3 ;  /* 0x00000003000f7882 */ /* 0x000fe20000000000 */
[----:B------:R-:W-:Y:S02]  /*10b0*/  USEL UR24, UR47, 0xffff, !UP1 ;  /* 0x0000ffff2f187887 */ /* 0x000fe4000c800000 */
[----:B------:R-:W-:Y:S01]  /*10c0*/  USEL UR21, UR4, 0xffff, !UP0 ;  /* 0x0000ffff04157887 */ /* 0x000fe2000c000000 */
[----:B----4-:R-:W-:Y:S02]  /*10d0*/  R2UR UR5, R3 ;  /* 0x00000000030572ca */ /* 0x010fe400000e0000 */
[----:B---3--:R-:W-:Y:S02]  /*10e0*/  R2UR UR6, R2 ;  /* 0x00000000020672ca */ /* 0x008fe400000e0000 */
[----:B------:R-:W-:-:S09]  /*10f0*/  PRMT R2, RZ, 0x7610, R2 ;  /* 0x00007610ff027816 */ /* 0x000fd20000000002 */
[----:B------:R-:W-:-:S04]  /*1100*/  UIADD3 UR5, UPT, UPT, -UR5, URZ, URZ ;  /* 0x000000ff05057290 */ /* 0x000fc8000fffe1ff */
[----:B------:R-:W-:Y:S02]  /*1110*/  UIMAD UR62, UR62, UR5, UR16 ;  /* 0x000000053e3e72a4 */ /* 0x000fe4000f8e0210 */
[----:B------:R-:W-:-:S04]  /*1120*/  UIADD3 UR4, UPT, UPT, -UR6, URZ, URZ ;  /* 0x000000ff06047290 */ /* 0x000fc8000fffe1ff */
[----:B------:R-:W-:Y:S01]  /*1130*/  UIMAD UR61, UR61, UR4, UR20 ;  /* 0x000000043d3d72a4 */ /* 0x000fe2000f8e0214 */
[----:B-12---:R-:W-:Y:S11]  /*1140*/  BRA.U UP6, `(.L_x_18) ;  /* 0x00000001066c7547 */ /* 0x006ff6000b800000 */
[----:B------:R-:W-:Y:S02]  /*1150*/  UISETP.NE.AND UP2, UPT, UR61, 0x2, UPT ;  /* 0x000000023d00788c */ /* 0x000fe4000bf45270 */
[----:B------:R-:W-:Y:S02]  /*1160*/  UISETP.NE.AND UP4, UPT, UR61, URZ, UPT ;  /* 0x000000ff3d00728c */ /* 0x000fe4000bf85270 */
[----:B------:R-:W-:Y:S02]  /*1170*/  UISETP.NE.AND UP0, UPT, UR61, 0x1, UPT ;  /* 0x000000013d00788c */ /* 0x000fe4000bf05270 */
[----:B------:R-:W-:Y:S02]  /*1180*/  USEL UR4, URZ, 0x10, UP2 ;  /* 0x00000010ff047887 */ /* 0x000fe40009000000 */
[----:B------:R-:W-:Y:S02]  /*1190*/  USEL UR12, URZ, 0x20, UP2 ;  /* 0x00000020ff0c7887 */ /* 0x000fe40009000000 */
[----:B------:R-:W-:-:S02]  /*11a0*/  UISETP.NE.AND UP3, UPT, UR62, URZ, UPT ;  /* 0x000000ff3e00728c */ /* 0x000fc4000bf65270 */
[----:B------:R-:W-:Y:S02]  /*11b0*/  USEL UR5, URZ, 0x4, UP0 ;  /* 0x00000004ff057887 */ /* 0x000fe40008000000 */
[----:B------:R-:W-:Y:S02]  /*11c0*/  UISETP.NE.AND UP1, UPT, UR61, 0x3, UPT ;  /* 0x000000033d00788c */ /* 0x000fe4000bf25270 */
[----:B------:R-:W-:Y:S02]  /*11d0*/  UISETP.NE.AND UP2, UPT, UR62, URZ, UP4 ;  /* 0x000000ff3e00728c */ /* 0x000fe4000a745270 */
[----:B------:R-:W-:Y:S02]  /*11e0*/  USEL UR11, URZ, 0x8, UP0 ;  /* 0x00000008ff0b7887 */ /* 0x000fe40008000000 */
[----:B------:R-:W-:Y:S02]  /*11f0*/  UISETP.NE.AND UP0, UPT, UR62, 0x1, UPT ;  /* 0x000000013e00788c */ /* 0x000fe4000bf05270 */
[----:B------:R-:W-:-:S02]  /*1200*/  USEL UR6, URZ, 0x2, UP4 ;  /* 0x00000002ff067887 */ /* 0x000fc4000a000000 */
[----:B------:R-:W-:Y:S02]  /*1210*/  USEL UR7, URZ, 0x40, UP1 ;  /* 0x00000040ff077887 */ /* 0x000fe40008800000 */
[----:B------:R-:W-:Y:S02]  /*1220*/  USEL UR10, URZ, 0x1, UP2 ;  /* 0x00000001ff0a7887 */ /* 0x000fe40009000000 */
[----:B------:R-:W-:Y:S02]  /*1230*/  USEL UR8, UR5, 0x4, UP3 ;  /* 0x0000000405087887 */ /* 0x000fe40009800000 */
[----:B------:R-:W-:Y:S02]  /*1240*/  USEL UR4, UR4, 0x10, UP3 ;  /* 0x0000001004047887 */ /* 0x000fe40009800000 */
[----:B------:R-:W-:Y:S02]  /*1250*/  USEL UR9, UR7, 0x40, UP3 ;  /* 0x0000004007097887 */ /* 0x000fe40009800000 */
[----:B------:R-:W-:-:S02]  /*1260*/  USEL UR5, UR6, 0x2, UP0 ;  /* 0x0000000206057887 */ /* 0x000fc40008000000 */
[----:B------:R-:W-:Y:S02]  /*1270*/  UIADD3 UR4, UPT, UPT, UR4, UR8, UR10 ;  /* 0x0000000804047290 */ /* 0x000fe4000fffe00a */
[----:B------:R-:W-:Y:S02]  /*1280*/  USEL UR13, URZ, 0x80, UP1 ;  /* 0x00000080ff0d7887 */ /* 0x000fe40008800000 */
[----:B------:R-:W-:Y:S02]  /*1290*/  USEL UR7, UR11, 0x8, UP0 ;  /* 0x000000080b077887 */ /* 0x000fe40008000000 */
[----:B------:R-:W-:Y:S02]  /*12a0*/  USEL UR6, UR12, 0x20, UP0 ;  /* 0x000000200c067887 */ /* 0x000fe40008000000 */
[----:B------:R-:W-:Y:S02]  /*12b0*/  UIADD3 UR4, UPT, UPT, UR5, UR9, UR4 ;  /* 0x0000000905047290 */ /* 0x000fe4000fffe004 */
[----:B------:R-:W-:-:S02]  /*12c0*/  USEL UR5, UR13, 0x80, UP0 ;  /* 0x000000800d057887 */ /* 0x000fc40008000000 */
[----:B------:R-:W-:-:S04]  /*12d0*/  UIADD3 UR4, UPT, UPT, UR6, UR7, UR4 ;  /* 0x0000000706047290 */ /* 0x000fc8000fffe004 */
[----:B------:R-:W-:-:S06]  /*12e0*/  UIADD3 UR4, UPT, UPT, UR4, UR5, URZ ;  /* 0x0000000504047290 */ /* 0x000fcc000fffe0ff */
[----:B------:R-:W-:-:S07]  /*12f0*/  MOV R2, UR4 ;  /* 0x0000000400027c02 */ /* 0x000fce0008000f00 */
.L_x_18:
[----:B------:R-:W1:Y:S01]  /*1300*/  S2UR UR36, SR_CTAID.Z ;  /* 0x00000000002479c3 */ /* 0x000e620000002700 */
[----:B------:R-:W-:Y:S02]  /*1310*/  UISETP.GE.AND UP0, UPT, UR25, 0x1, UPT ;  /* 0x000000011900788c */ /* 0x000fe4000bf06270 */
[----:B------:R-:W-:Y:S02]  /*1320*/  ULOP3.LUT UR24, UR24, 0xffff, URZ, 0xc0, !UPT ;  /* 0x0000ffff18187892 */ /* 0x000fe4000f8ec0ff */
[----:B------:R-:W-:Y:S02]  /*1330*/  ULOP3.LUT UR21, UR21, 0xffff, URZ, 0xc0, !UPT ;  /* 0x0000ffff15157892 */ /* 0x000fe4000f8ec0ff */
[----:B------:R-:W-:Y:S02]  /*1340*/  UISETP.NE.AND UP3, UPT, UR17, 0x2, UPT ;  /* 0x000000021100788c */ /* 0x000fe4000bf65270 */
[----:B------:R-:W-:Y:S02]  /*1350*/  ULOP3.LUT UR28, UR28, 0x1800, URZ, 0xc0, !UPT ;  /* 0x000018001c1c7892 */ /* 0x000fe4000f8ec0ff */
[----:B------:R-:W-:-:S02]  /*1360*/  ULOP3.LUT UR27, UR27, 0x2000, URZ, 0xc0, !UPT ;  /* 0x000020001b1b7892 */ /* 0x000fc4000f8ec0ff */
[----:B------:R-:W-:Y:S02]  /*1370*/  USHF.L.U32 UR24, UR14, UR24, URZ ;  /* 0x000000180e187299 */ /* 0x000fe400080006ff */
[----:B------:R-:W-:Y:S01]  /*1380*/  USHF.L.U32 UR21, UR15, UR21, URZ ;  /* 0x000000150f157299 */ /* 0x000fe200080006ff */
[----:B------:R-:W-:Y:S11]  /*1390*/  BRA.U !UP0, `(.L_x_19) ;  /* 0x0000000108d47547 */ /* 0x000ff6000b800000 */
[----:B------:R-:W2:Y:S01]  /*13a0*/  LDCU.128 UR12, c[0x0][0xb10] ;  /* 0x00016200ff0c77ac */ /* 0x000ea20008000c00 */
[----:B------:R-:W3:Y:S01]  /*13b0*/  LDCU UR6, c[0x0][0x370] ;  /* 0x00006e00ff0677ac */ /* 0x000ee20008000800 */
[----:B------:R-:W4:Y:S01]  /*13c0*/  LDCU UR5, c[0x0][0x374] ;  /* 0x00006e80ff0577ac */ /* 0x000f220008000800 */
[----:B------:R-:W1:Y:S01]  /*13d0*/  LDCU UR26, c[0x0][0xb0c] ;  /* 0x00016180ff1a77ac */ /* 0x000e620008000800 */
[----:B------:R-:W1:Y:S01]  /*13e0*/  LDCU UR7, c[0x0][0xb20] ;  /* 0x00016400ff0777ac */ /* 0x000e620008000800 */
[----:B------:R-:W1:Y:S01]  /*13f0*/  LDCU.64 UR8, c[0x0][0xb28] ;  /* 0x00016500ff0877ac */ /* 0x000e620008000a00 */
[----:B--2---:R-:W-:Y:S02]  /*1400*/  UISETP.NE.AND UP0, UPT, UR14, 0x1, UPT ;  /* 0x000000010e00788c */ /* 0x004fe4000bf05270 */
[----:B----4-:R-:W-:Y:S02]  /*1410*/  UIMAD.WIDE.U32 UR10, UR5, UR15, URZ ;  /* 0x0000000f050a72a5 */ /* 0x010fe4000f8e00ff */
[----:B---3--:R-:W-:-:S02]  /*1420*/  UIMAD.WIDE.U32 UR22, UR6, UR12, URZ ;  /* 0x0000000c061672a5 */ /* 0x008fc4000f8e00ff */
[----:B-1----:R-:W-:Y:S02]  /*1430*/  UISETP.NE.AND UP1, UPT, UR26, 0x1, UPT ;  /* 0x000000011a00788c */ /* 0x002fe4000bf25270 */
[----:B------:R-:W-:Y:S01]  /*1440*/  UISETP.NE.AND UP2, UPT, UR25, 0x1, UPT ;  /* 0x000000011900788c */ /* 0x000fe2000bf45270 */
[----:B------:R-:W-:Y:S02]  /*1450*/  UMOV UR10, UR11 ;  /* 0x0000000b000a7c82 */ /* 0x000fe40008000000 */
[----:B------:R-:W-:Y:S01]  /*1460*/  UMOV UR22, UR23 ;  /* 0x0000001700167c82 */ /* 0x000fe20008000000 */
[----:B------:R-:W-:Y:S02]  /*1470*/  @UP0 USHF.R.U32.HI UR5, URZ, UR7, UR10 ;  /* 0x00000007ff050299 */ /* 0x000fe4000801160a */
[----:B------:R-:W-:Y:S02]  /*1480*/  UIMAD.WIDE.U32 UR30, UR20, UR15, URZ ;  /* 0x0000000f141e72a5 */ /* 0x000fe4000f8e00ff */
[----:B------:R-:W-:-:S02]  /*1490*/  UIMAD.WIDE.U32 UR10, UR5, UR8, URZ ;  /* 0x00000008050a72a5 */ /* 0x000fc4000f8e00ff */
[----:B------:R-:W-:Y:S02]  /*14a0*/  @UP1 USHF.R.U32.HI UR6, URZ, UR13, UR22 ;  /* 0x0000000dff061299 */ /* 0x000fe40008011616 */
[----:B------:R-:W-:Y:S02]  /*14b0*/  UIMAD.WIDE.U32 UR18, UR16, UR12, URZ ;  /* 0x0000000c101272a5 */ /* 0x000fe4000f8e00ff */
[----:B------:R-:W-:Y:S01]  /*14c0*/  UIMAD.WIDE.U32 UR22, UR6, UR8, URZ ;  /* 0x00000008061672a5 */ /* 0x000fe2000f8e00ff */
[----:B------:R-:W-:Y:S01]  /*14d0*/  UMOV UR4, UR31 ;  /* 0x0000001f00047c82 */ /* 0x000fe20008000000 */
[----:B------:R-:W-:Y:S01]  /*14e0*/  UMOV UR10, UR11 ;  /* 0x0000000b000a7c82 */ /* 0x000fe20008000000 */
[----:B------:R-:W-:Y:S02]  /*14f0*/  USHF.R.U32.HI UR4, URZ, UR7, UR4 ;  /* 0x00000007ff047299 */ /* 0x000fe40008011604 */
[----:B------:R-:W-:Y:S01]  /*1500*/  @UP2 USHF.R.U32.HI UR5, URZ, UR9, UR10 ;  /* 0x00000009ff052299 */ /* 0x000fe2000801160a */
[----:B------:R-:W-:Y:S01]  /*1510*/  UMOV UR18, UR19 ;  /* 0x0000001300127c82 */ /* 0x000fe20008000000 */
[----:B------:R-:W-:Y:S01]  /*1520*/  UMOV UR22, UR23 ;  /* 0x0000001700167c82 */ /* 0x000fe20008000000 */
[----:B------:R-:W-:-:S02]  /*1530*/  USHF.R.U32.HI UR13, URZ, UR13, UR18 ;  /* 0x0000000dff0d7299 */ /* 0x000fc40008011612 */
[----:B------:R-:W-:Y:S02]  /*1540*/  USEL UR4, UR20, UR4, !UP0 ;  /* 0x0000000414047287 */ /* 0x000fe4000c000000 */
[----:B------:R-:W-:Y:S02]  /*1550*/  @UP2 USHF.R.U32.HI UR6, URZ, UR9, UR22 ;  /* 0x00000009ff062299 */ /* 0x000fe40008011616 */
[----:B------:R-:W-:Y:S02]  /*1560*/  UIMAD UR7, UR5, UR25, URZ ;  /* 0x00000019050772a4 */ /* 0x000fe4000f8e02ff */
[----:B------:R-:W-:Y:S02]  /*1570*/  USEL UR5, UR16, UR13, !UP1 ;  /* 0x0000000d10057287 */ /* 0x000fe4000c800000 */
[----:B------:R-:W-:Y:S02]  /*1580*/  UIMAD UR12, UR6, UR25, URZ ;  /* 0x00000019060c72a4 */ /* 0x000fe4000f8e02ff */
[----:B------:R-:W-:-:S02]  /*1590*/  UISETP.GE.AND UP0, UPT, UR4, UR7, UPT ;  /* 0x000000070400728c */ /* 0x000fc4000bf06270 */
[----:B------:R-:W-:Y:S02]  /*15a0*/  UIMAD.WIDE.U32 UR10, UR4, UR8, URZ ;  /* 0x00000008040a72a5 */ /* 0x000fe4000f8e00ff */
[----:B------:R-:W-:Y:S02]  /*15b0*/  UISETP.GE.OR UP0, UPT, UR5, UR12, UP0 ;  /* 0x0000000c0500728c */ /* 0x000fe40008706670 */
[----:B------:R-:W-:Y:S02]  /*15c0*/  UIMAD.WIDE.U32 UR12, UR5, UR8, URZ ;  /* 0x00000008050c72a5 */ /* 0x000fe4000f8e00ff */
[----:B------:R-:W-:Y:S01]  /*15d0*/  UIADD3 UR10, UPT, UPT, -UR4, URZ, URZ ;  /* 0x000000ff040a7290 */ /* 0x000fe2000fffe1ff */
[----:B------:R-:W-:Y:S01]  /*15e0*/  UMOV UR8, UR11 ;  /* 0x0000000b00087c82 */ /* 0x000fe20008000000 */
[----:B------:R-:W-:Y:S02]  /*15f0*/  UIADD3 UR11, UPT, UPT, -UR5, URZ, URZ ;  /* 0x000000ff050b7290 */ /* 0x000fe4000fffe1ff */
[----:B------:R-:W-:-:S03]  /*1600*/  USHF.R.U32.HI UR8, URZ, UR9, UR8 ;  /* 0x00000009ff087299 */ /* 0x000fc60008011608 */
[----:B------:R-:W-:Y:S01]  /*1610*/  @!UP0 UMOV UR7, UR13 ;  /* 0x0000000d00078c82 */ /* 0x000fe20008000000 */
[----:B------:R-:W-:Y:S02]  /*1620*/  UIMAD UR20, UR14, UR10, UR20 ;  /* 0x0000000a0e1472a4 */ /* 0x000fe4000f8e0214 */
[----:B------:R-:W-:Y:S02]  /*1630*/  USEL UR8, UR4, UR8, !UP2 ;  /* 0x0000000804087287 */ /* 0x000fe4000d000000 */
[----:B------:R-:W-:Y:S02]  /*1640*/  @!UP0 USHF.R.U32.HI UR7, URZ, UR9, UR7 ;  /* 0x00000009ff078299 */ /* 0x000fe40008011607 */
[----:B------:R-:W-:Y:S02]  /*1650*/  UIADD3 UR9, UPT, UPT, -UR8, URZ, URZ ;  /* 0x000000ff08097290 */ /* 0x000fe4000fffe1ff */
[----:B------:R-:W-:Y:S02]  /*1660*/  @!UP0 USEL UR7, UR5, UR7, !UP2 ;  /* 0x0000000705078287 */ /* 0x000fe4000d000000 */
[----:B------:R-:W-:-:S02]  /*1670*/  UIMAD UR9, UR25, UR9, UR4 ;  /* 0x00000009190972a4 */ /* 0x000fc4000f8e0204 */
[----:B------:R-:W-:Y:S02]  /*1680*/  @!UP0 UIADD3 UR8, UPT, UPT, UR8, -UR7, URZ ;  /* 0x8000000708088290 */ /* 0x000fe4000fffe0ff */
[----:B------:R-:W-:Y:S02]  /*1690*/  @!UP0 UIMAD UR6, UR9, UR6, UR7 ;  /* 0x00000006090682a4 */ /* 0x000fe4000f8e0207 */
[----:B------:R-:W-:Y:S02]  /*16a0*/  @!UP0 UIMAD UR4, UR8, UR25, UR5 ;  /* 0x00000019080482a4 */ /* 0x000fe4000f8e0205 */
[----:B------:R-:W-:Y:S02]  /*16b0*/  UIMAD UR16, UR26, UR11, UR16 ;  /* 0x0000000b1a1072a4 */ /* 0x000fe4000f8e0210 */
[----:B------:R-:W-:Y:S01]  /*16c0*/  UIMAD UR20, UR4, UR14, UR20 ;  /* 0x0000000e041472a4 */ /* 0x000fe2000f8e0214 */
[----:B------:R-:W-:Y:S02]  /*16d0*/  @!UP0 UMOV UR5, UR6 ;  /* 0x0000000600058c82 */ /* 0x000fe40008000000 */
[----:B------:R-:W-:-:S12]  /*16e0*/  UIMAD UR16, UR5, UR26, UR16 ;  /* 0x0000001a051072a4 */ /* 0x000fd8000f8e0210 */
.L_x_19:
[----:B------:R-:W-:-:S09]  /*16f0*/  UISETP.NE.AND UP0, UPT, UR32, 0x1, UPT ;  /* 0x000000012000788c */ /* 0x000fd2000bf05270 */
[----:B------:R-:W-:Y:S05]  /*1700*/  BRA.U UP0, `(.L_x_20) ;  /* 0x0000000100447547 */ /* 0x000fea000b800000 */
[----:B------:R-:W2:Y:S01]  /*1710*/  LDCU.128 UR8, c[0x0][0xb10] ;  /* 0x00016200ff0877ac */ /* 0x000ea20008000c00 */
[----:B------:R-:W3:Y:S01]  /*1720*/  LDCU UR12, c[0x0][0xb0c] ;  /* 0x00016180ff0c77ac */ /* 0x000ee20008000800 */
[----:B------:R-:W4:Y:S01]  /*1730*/  LDCU UR13, c[0x0][0xb20] ;  /* 0x00016400ff0d77ac */ /* 0x000f220008000800 */
[----:B--2---:R-:W-:Y:S02]  /*1740*/  UIMAD.WIDE.U32 UR6, UR16, UR8, URZ ;  /* 0x00000008100672a5 */ /* 0x004fe4000f8e00ff */
[----:B------:R-:W-:Y:S02]  /*1750*/  UIMAD.WIDE.U32 UR4, UR20, UR11, URZ ;  /* 0x0000000b140472a5 */ /* 0x000fe4000f8e00ff */
[----:B---3--:R-:W-:Y:S02]  /*1760*/  UISETP.NE.AND UP1, UPT, UR12, 0x1, UPT ;  /* 0x000000010c00788c */ /* 0x008fe4000bf25270 */
[----:B------:R-:W-:Y:S01]  /*1770*/  UISETP.NE.AND UP0, UPT, UR10, 0x1, UPT ;  /* 0x000000010a00788c */ /* 0x000fe2000bf05270 */
[----:B------:R-:W-:-:S02]  /*1780*/  UMOV UR6, UR7 ;  /* 0x0000000700067c82 */ /* 0x000fc40008000000 */
[----:B------:R-:W-:Y:S01]  /*1790*/  UMOV UR4, UR5 ;  /* 0x0000000500047c82 */ /* 0x000fe20008000000 */
[----:B------:R-:W-:Y:S02]  /*17a0*/  USHF.R.U32.HI UR9, URZ, UR9, UR6 ;  /* 0x00000009ff097299 */ /* 0x000fe40008011606 */
[----:B----4-:R-:W-:Y:S02]  /*17b0*/  USHF.R.U32.HI UR4, URZ, UR13, UR4 ;  /* 0x0000000dff047299 */ /* 0x010fe40008011604 */
[----:B------:R-:W-:Y:S02]  /*17c0*/  USEL UR5, UR16, UR9, !UP1 ;  /* 0x0000000910057287 */ /* 0x000fe4000c800000 */
[----:B------:R-:W-:-:S04]  /*17d0*/  USEL UR4, UR20, UR4, !UP0 ;  /* 0x0000000414047287 */ /* 0x000fc8000c000000 */
[----:B------:R-:W-:Y:S02]  /*17e0*/  UIADD3 UR6, UPT, UPT, UR5, -UR4, URZ ;  /* 0x8000000405067290 */ /* 0x000fe4000fffe0ff */
[----:B------:R-:W-:Y:S02]  /*17f0*/  UIADD3 UR4, UPT, UPT, -UR5, UR4, URZ ;  /* 0x0000000405047290 */ /* 0x000fe4000fffe1ff */
[----:B------:R-:W-:Y:S02]  /*1800*/  UIMAD UR20, UR6, UR10, UR20 ;  /* 0x0000000a061472a4 */ /* 0x000fe4000f8e0214 */
[----:B------:R-:W-:-:S12]  /*1810*/  UIMAD UR16, UR4, UR12, UR16 ;  /* 0x0000000c041072a4 */ /* 0x000fd8000f8e0210 */
.L_x_20:
[----:B------:R-:W-:-:S09]  /*1820*/  UISETP.EQ.U32.AND UP0, UPT, UR33, 0x1, UPT ;  /* 0x000000012100788c */ /* 0x000fd2000bf02070 */
[----:B------:R-:W-:Y:S05]  /*1830*/  BRA.U !UP0, `(.L_x_21) ;  /* 0x00000001080c7547 */ /* 0x000fea000b800000 */
[----:B------:R-:W-:Y:S01]  /*1840*/  UCGABAR_WAIT ;  /* 0x0000000000007dc7 */ /* 0x000fe20008000000 */
[----:B------:R-:W-:Y:S01]  /*1850*/  CCTL.IVALL ;  /* 0x00000000ff00798f */ /* 0x000fe20002000000 */
[----:B------:R-:W-:Y:S05]  /*1860*/  BRA `(.L_x_22) ;  /* 0x0000000000047947 */ /* 0x000fea0003800000 */
.L_x_21:
[----:B------:R-:W-:Y:S06]  /*1870*/  BAR.SYNC.DEFER_BLOCKING 0x0 ;  /* 0x0000000000007b1d */ /* 0x000fec0000010000 */
.L_x_22:
[----:B------:R-:W-:Y:S05]  /*1880*/  BRA.U UP3, `(.L_x_23) ;  /* 0x00000015035c7547 */ /* 0x000fea000b800000 */
[----:B------:R-:W2:Y:S01]  /*1890*/  LDCU UR6, c[0x0][0x38c] ;  /* 0x00007180ff0677ac */ /* 0x000ea20008000800 */
[----:B------:R-:W-:Y:S01]  /*18a0*/  PLOP3.LUT P1, PT, PT, PT, UP5, 0x80, 0x8 ;  /* 0x000000000008781c */ /* 0x000fe20003f2f058 */
[----:B------:R-:W-:Y:S01]  /*18b0*/  IMAD.MOV.U32 R12, RZ, RZ, 0x1 ;  /* 0x00000001ff0c7424 */ /* 0x000fe200078e00ff */
[----:B------:R-:W-:Y:S01]  /*18c0*/  ISETP.EQ.OR P2, PT, R0, RZ, P3 ;  /* 0x000000ff0000720c */ /* 0x000fe20001f42670 */
[----:B------:R-:W-:Y:S01]  /*18d0*/  UISETP.NE.AND UP1, UPT, UR17, URZ, UPT ;  /* 0x000000ff1100728c */ /* 0x000fe2000bf25270 */
[----:B------:R-:W-:Y:S02]  /*18e0*/  PLOP3.LUT P1, PT, P1, PT, PT, 0x8, 0x80 ;  /* 0x000000000080781c */ /* 0x000fe40000f2e170 */
[----:B------:R-:W-:Y:S01]  /*18f0*/  CS2R R10, SRZ ;  /* 0x00000000000a7805 */ /* 0x000fe2000001ff00 */
[----:B------:R-:W-:Y:S01]  /*1900*/  IMAD.MOV.U32 R9, RZ, RZ, RZ ;  /* 0x000000ffff097224 */ /* 0x000fe200078e00ff */
[----:B------:R-:W3:Y:S01]  /*1910*/  LDCU UR40, c[0x0][0x370] ;  /* 0x00006e00ff2877ac */ /* 0x000ee20008000800 */
[----:B------:R-:W-:Y:S01]  /*1920*/  IMAD.MOV.U32 R8, RZ, RZ, 0x1 ;  /* 0x00000001ff087424 */ /* 0x000fe200078e00ff */
[----:B------:R-:W4:Y:S01]  /*1930*/  LDCU.64 UR30, c[0x0][0x348] ;  /* 0x00006900ff1e77ac */ /* 0x000f220008000a00 */
[----:B------:R-:W1:Y:S01]  /*1940*/  LDCU UR39, c[0x0][0x374] ;  /* 0x00006e80ff2777ac */ /* 0x000e620008000800 */
[----:B--2---:R-:W-:-:S02]  /*1950*/  UIADD3 UR5, UPT, UPT, UR6, 0x7f, URZ ;  /* 0x0000007f06057890 */ /* 0x004fc4000fffe0ff */
[----:B------:R-:W-:Y:S02]  /*1960*/  UIADD3 UR48, UPT, UPT, UR6, 0xfe, URZ ;  /* 0x000000fe06307890 */ /* 0x000fe4000fffe0ff */
[----:B------:R-:W-:Y:S02]  /*1970*/  USHF.R.S32.HI UR4, URZ, 0x1f, UR5 ;  /* 0x0000001fff047899 */ /* 0x000fe40008011405 */
[----:B------:R-:W-:Y:S02]  /*1980*/  USEL UR26, UR37, 0x2, UP1 ;  /* 0x00000002251a7887 */ /* 0x000fe40008800000 */
[----:B------:R-:W-:Y:S02]  /*1990*/  ULEA.HI UR4, UR4, UR5, URZ, 0x7 ;  /* 0x0000000504047291 */ /* 0x000fe4000f8f38ff */
[----:B------:R-:W-:Y:S02]  /*19a0*/  USHF.L.U32 UR5, UR29, 0x4, URZ ;  /* 0x000000041d057899 */ /* 0x000fe400080006ff */
[----:B------:R-:W-:-:S02]  /*19b0*/  USHF.R.S32.HI UR43, URZ, 0x7, UR4 ;  /* 0x00000007ff2b7899 */ /* 0x000fc40008011404 */
[----:B------:R-:W-:Y:S02]  /*19c0*/  UIADD3 UR4, UPT, UPT, UR6, -0x1, URZ ;  /* 0xffffffff06047890 */ /* 0x000fe4000fffe0ff */
[----:B------:R-:W-:Y:S02]  /*19d0*/  UISETP.LT.U32.AND UP0, UPT, UR43, 0x8, UPT ;  /* 0x000000082b00788c */ /* 0x000fe4000bf01070 */
[----:B------:R-:W-:Y:S02]  /*19e0*/  UISETP.GE.U32.AND UP2, UPT, UR4, -0xff, UPT ;  /* 0xffffff010400788c */ /* 0x000fe4000bf46070 */
[----:B------:R-:W-:Y:S02]  /*19f0*/  USEL UR41, UR43, 0x8, UP0 ;  /* 0x000000082b297887 */ /* 0x000fe40008000000 */
[----:B------:R-:W-:Y:S02]  /*1a00*/  ULOP3.LUT UR44, UR5, 0x30, URZ, 0xe2, !UPT ;  /* 0x00000030052c7892 */ /* 0x000fe4000f8ee2ff */
[----:B------:R-:W-:-:S02]  /*1a10*/  UIADD3 UR25, UPT, UPT, UR41, -0x1, URZ ;  /* 0xffffffff29197890 */ /* 0x000fc4000fffe0ff */
[----:B------:R-:W-:Y:S01]  /*1a20*/  UIADD3 UR46, UPT, UPT, UR43, -UR41, URZ ;  /* 0x800000292b2e7290 */ /* 0x000fe2000fffe0ff */
[----:B------:R-:W-:Y:S02]  /*1a30*/  UMOV UR5, URZ ;  /* 0x000000ff00057c82 */ /* 0x000fe40008000000 */
[----:B------:R-:W-:-:S04]  /*1a40*/  @UP2 UIADD3 UR25, UPT, UPT, UR41, URZ, URZ ;  /* 0x000000ff29192290 */ /* 0x000fc8000fffe0ff */
[----:B-1-34-:R-:W-:-:S12]  /*1a50*/  UIADD3 UR25, UPT, UPT, UR25, 0x1, URZ ;  /* 0x0000000119197890 */ /* 0x01afd8000fffe0ff */
.L_x_43:
[----:B------:R-:W-:Y:S01]  /*1a60*/  UISETP.NE.AND UP0, UPT, UR45, URZ, UPT ;  /* 0x000000ff2d00728c */ /* 0x000fe2000bf05270 */
[----:B------:R-:W1:Y:S08]  /*1a70*/  S2UR UR45, SR_CgaCtaId ;  /* 0x00000000002d79c3 */ /* 0x000e700000008800 */
[----:B------:R-:W-:Y:S05]  /*1a80*/  BRA.U UP0, `(.L_x_24) ;  /* 0x0000000100347547 */ /* 0x000fea000b800000 */
[----:B------:R-:W2:Y:S01]  /*1a90*/  S2R R0, SR_CgaCtaId ;  /* 0x0000000000007919 */ /* 0x000ea20000008800 */
[----:B------:R-:W-:-:S04]  /*1aa0*/  MOV R2, 0x400 ;  /* 0x0000040000027802 */ /* 0x000fc80000000f00 */
[----:B--2---:R-:W-:Y:S02]  /*1ab0*/  LEA R0, R0, R2, 0x18 ;  /* 0x0000000200007211 */ /* 0x004fe400078ec0ff */
[----:B------:R-:W-:-:S03]  /*1ac0*/  SHF.L.U32 R2, R8, 0x1f, RZ ;  /* 0x0000001f08027819 */ /* 0x000fc600000006ff */
[----:B------:R-:W-:-:S04]  /*1ad0*/  IMAD R0, R9, 0x8, R0 ;  /* 0x0000000809007824 */ /* 0x000fc800078e0200 */
[----:B------:R-:W2:Y:S02]  /*1ae0*/  SYNCS.PHASECHK.TRANS64.TRYWAIT P0, [R0+URZ+0x120], R2 ;  /* 0x00012002000075a7 */ /* 0x000ea400080011ff */
[----:B--2---:R-:W-:Y:S05]  /*1af0*/  @!P0 BRA `(.L_x_25) ;  /* 0x0000006000908947 */ /* 0x004fea0003800000 */
.L_x_117:
[----:B------:R-:W-:Y:S01]  /*1b00*/  VIADD R9, R9, 0x1 ;  /* 0x0000000109097836 */ /* 0x000fe20000000000 */
[----:B------:R2:W-:Y:S04]  /*1b10*/  SYNCS.ARRIVE.TRANS64.A1T0 RZ, [R0+URZ+0x110], RZ ;  /* 0x000110ff00ff79a7 */ /* 0x0005e800081000ff */
[----:B------:R-:W-:-:S04]  /*1b20*/  ISETP.NE.AND P0, PT, R9, 0x2, PT ;  /* 0x000000020900780c */ /* 0x000fc80003f05270 */
[----:B------:R-:W-:Y:S02]  /*1b30*/  SEL R9, R9, RZ, P0 ;  /* 0x000000ff09097207 */ /* 0x000fe40000000000 */
[----:B--2---:R-:W-:-:S04]  /*1b40*/  SEL R0, RZ, 0x1, P0 ;  /* 0x00000001ff007807 */ /* 0x004fc80000000000 */
[----:B------:R-:W-:-:S07]  /*1b50*/  LOP3.LUT R8, R8, R0, RZ, 0x3c, !PT ;  /* 0x0000000008087212 */ /* 0x000fce00078e3cff */
.L_x_24:
[----:B------:R-:W-:Y:S01]  /*1b60*/  UMOV UR6, 0x400 ;  /* 0x0000040000067882 */ /* 0x000fe20000000000 */
[----:B------:R-:W-:Y:S01]  /*1b70*/  SHF.L.U32 R0, R12, 0x1f, RZ ;  /* 0x0000001f0c007819 */ /* 0x000fe200000006ff */
[----:B-1----:R-:W-:Y:S02]  /*1b80*/  ULEA UR6, UR45, UR6, 0x18 ;  /* 0x000000062d067291 */ /* 0x002fe4000f8ec0ff */
[----:B------:R-:W-:Y:S02]  /*1b90*/  UISETP.GE.U32.AND UP0, UPT, UR48, 0xff, UPT ;  /* 0x000000ff3000788c */ /* 0x000fe4000bf06070 */
[----:B------:R-:W-:Y:S02]  /*1ba0*/  ULEA UR4, UR5, UR6, 0x3 ;  /* 0x0000000605047291 */ /* 0x000fe4000f8e18ff */
[----:B------:R-:W-:Y:S02]  /*1bb0*/  ULEA UR11, UR20, UR47, 0x1 ;  /* 0x0000002f140b7291 */ /* 0x000fe4000f8e08ff */
[----:B------:R-:W-:-:S02]  /*1bc0*/  ULEA UR35, UR16, UR44, 0x6 ;  /* 0x0000002c10237291 */ /* 0x000fc4000f8e30ff */
[----:B------:R-:W-:Y:S01]  /*1bd0*/  USHF.L.U32 UR11, UR11, 0x6, URZ ;  /* 0x000000060b0b7899 */ /* 0x000fe200080006ff */
[----:B------:R-:W-:Y:S02]  /*1be0*/  UMOV UR13, URZ ;  /* 0x000000ff000d7c82 */ /* 0x000fe40008000000 */
[----:B------:R1:W2:Y:S01]  /*1bf0*/  SYNCS.PHASECHK.TRANS64.TRYWAIT P0, [UR4+0x40], R0 ;  /* 0x00004000ff0075a7 */ /* 0x0002a20008001104 */
[----:B------:R-:W-:Y:S08]  /*1c00*/  BRA.U !UP0, `(.L_x_26) ;  /* 0x0000000108c07547 */ /* 0x000ff0000b800000 */
[----:B------:R-:W-:Y:S01]  /*1c10*/  UMOV UR7, URZ ;  /* 0x000000ff00077c82 */ /* 0x000fe20008000000 */
[----:B------:R-:W-:-:S05]  /*1c20*/  UMOV UR4, UR5 ;  /* 0x0000000500047c82 */ /* 0x000fca0008000000 */
.L_x_32:
[----:B------:R-:W-:Y:S01]  /*1c30*/  ULEA UR33, UR4, UR6, 0x3 ;  /* 0x0000000604217291 */ /* 0x000fe2000f8e18ff */
[----:B------:R-:W-:Y:S01]  /*1c40*/  @!P3 MOV R2, 0x6000 ;  /* 0x000060000002b802 */ /* 0x000fe20000000f00 */
[----:B--2-4-:R-:W-:Y:S10]  /*1c50*/  @P0 BRA `(.L_x_27) ;  /* 0x00000000000c0947 */ /* 0x014ff40003800000 */
[----:B------:R-:W-:-:S04]  /*1c60*/  SHF.L.U32 R3, R12, 0x1f, RZ ;  /* 0x0000001f0c037819 */ /* 0x000fc800000006ff */
[----:B------:R-:W2:Y:S02]  /*1c70*/  SYNCS.PHASECHK.TRANS64.TRYWAIT P0, [UR33+0x40], R3 ;  /* 0x00004003ff0075a7 */ /* 0x000ea40008001121 */
[----:B--2---:R-:W-:Y:S05]  /*1c80*/  @!P0 BRA `(.L_x_28) ;  /* 0x0000006000408947 */ /* 0x004fea0003800000 */
.L_x_27:
[----:B------:R2:W-:Y:S01]  /*1c90*/  @!P3 SYNCS.ARRIVE.TRANS64 RZ, [UR33], R2 ;  /* 0x00000002ffffb9a7 */ /* 0x0005e20008000021 */
[----:B------:R-:W-:-:S04]  /*1ca0*/  ULOP3.LUT UR5, UR26, 0x2, URZ, 0xfc, !UPT ;  /* 0x000000021a057892 */ /* 0x000fc8000f8efcff */
[----:B------:R-:W-:-:S09]  /*1cb0*/  UISETP.NE.AND UP0, UPT, UR5, 0x2, UPT ;  /* 0x000000020500788c */ /* 0x000fd2000bf05270 */
[----:B------:R-:W-:Y:S05]  /*1cc0*/  BRA.U UP0, `(.L_x_29) ;  /* 0x0000000100047547 */ /* 0x000fea000b800000 */
[----:B------:R-:W-:Y:S05]  /*1cd0*/  BPT.TRAP 0x1 ;  /* 0x000000040000795c */ /* 0x000fea0000300000 */
.L_x_29:
[----:B------:R-:W-:Y:S04]  /*1ce0*/  BSSY.RECONVERGENT B0, `(.L_x_30) ;  /* 0x0000003000007945 */ /* 0x000fe80003800200 */
[----:B------:R-:W-:Y:S05]  /*1cf0*/  @P2 BRA `(.L_x_31) ;  /* 0x0000000000042947 */ /* 0x000fea0003800000 */
[----:B------:R-:W-:Y:S05]  /*1d00*/  BPT.TRAP 0x1 ;  /* 0x000000040000795c */ /* 0x000fea0000300000 */
.L_x_31:
[----:B------:R-:W-:Y:S05]  /*1d10*/  BSYNC.RECONVERGENT B0 ;  /* 0x0000000000007941 */ /* 0x000fea0003800200 */
.L_x_30:
[----:B------:R-:W-:Y:S02]  /*1d20*/  UIADD3 UR5, UPT, UPT, UR4, 0x1, URZ ;  /* 0x0000000104057890 */ /* 0x000fe4000fffe0ff */
[----:B------:R-:W-:Y:S02]  /*1d30*/  USHF.L.U32 UR34, UR7, 0x7, URZ ;  /* 0x0000000707227899 */ /* 0x000fe400080006ff */
[----:B------:R-:W-:Y:S02]  /*1d40*/  UISETP.NE.AND UP0, UPT, UR5, 0x8, UPT ;  /* 0x000000080500788c */ /* 0x000fe4000bf05270 */
[----:B------:R-:W-:Y:S02]  /*1d50*/  UIADD3 UR7, UPT, UPT, UR7, 0x1, URZ ;  /* 0x0000000107077890 */ /* 0x000fe4000fffe0ff */
[----:B------:R-:W-:Y:S02]  /*1d60*/  USEL UR9, URZ, 0x1, UP0 ;  /* 0x00000001ff097887 */ /* 0x000fe40008000000 */
[----:B------:R-:W-:-:S02]  /*1d70*/  USEL UR5, UR5, URZ, UP0 ;  /* 0x000000ff05057287 */ /* 0x000fc40008000000 */
[----:B------:R-:W-:Y:S02]  /*1d80*/  UIADD3 UR14, UP0, UPT, UR30, 0x180, URZ ;  /* 0x000001801e0e7890 */ /* 0x000fe4000ff1e0ff */
[----:B------:R-:W-:Y:S01]  /*1d90*/  ULEA UR8, UR5, UR6, 0x3 ;  /* 0x0000000605087291 */ /* 0x000fe2000f8e18ff */
[----:B------:R-:W-:Y:S01]  /*1da0*/  LOP3.LUT R12, R12, UR9, RZ, 0x3c, !PT ;  /* 0x000000090c0c7c12 */ /* 0x000fe2000f8e3cff */
[----:B------:R-:W-:Y:S02]  /*1db0*/  ULEA UR32, UR4, UR28, 0xd ;  /* 0x0000001c04207291 */ /* 0x000fe4000f8e68ff */
[----:B------:R-:W-:Y:S01]  /*1dc0*/  UIADD3 UR16, UP1, UPT, UR30, 0x80, URZ ;  /* 0x000000801e107890 */ /* 0x000fe2000ff3e0ff */
[----:B-1----:R-:W-:Y:S01]  /*1dd0*/  SHF.L.U32 R0, R12, 0x1f, RZ ;  /* 0x0000001f0c007819 */ /* 0x002fe200000006ff */
[----:B------:R-:W-:Y:S02]  /*1de0*/  UIADD3.X UR15, UPT, UPT, URZ, UR31, URZ, UP0, !UPT ;  /* 0x0000001fff0f7290 */ /* 0x000fe400087fe4ff */
[----:B------:R-:W-:Y:S01]  /*1df0*/  UISETP.NE.AND UP0, UPT, UR7, UR25, UPT ;  /* 0x000000190700728c */ /* 0x000fe2000bf05270 */
[----:B------:R3:W4:Y:S01]  /*1e00*/  SYNCS.PHASECHK.TRANS64.TRYWAIT P0, [UR8+0x40], R0 ;  /* 0x00004000ff0075a7 */ /* 0x0007220008001108 */
[----:B------:R-:W-:-:S02]  /*1e10*/  ULEA UR8, UR4, UR27, 0xe ;  /* 0x0000001b04087291 */ /* 0x000fc4000f8e70ff */
[----:B------:R-:W-:Y:S02]  /*1e20*/  UIADD3.X UR17, UPT, UPT, URZ, UR31, URZ, UP1, !UPT ;  /* 0x0000001fff117290 */ /* 0x000fe40008ffe4ff */
[----:B------:R-:W-:Y:S02]  /*1e30*/  UIADD3 UR32, UPT, UPT, UR6, 0x4400, UR32 ;  /* 0x0000440006207890 */ /* 0x000fe4000fffe020 */
[----:B------:R-:W-:Y:S02]  /*1e40*/  UPRMT UR13, URZ, 0x5410, UR24 ;  /* 0x00005410ff0d7896 */ /* 0x000fe40008000018 */
[----:B------:R-:W-:Y:S02]  /*1e50*/  UIADD3 UR8, UPT, UPT, UR6, 0x14400, UR8 ;  /* 0x0001440006087890 */ /* 0x000fe4000fffe008 */
[----:B------:R-:W-:Y:S01]  /*1e60*/  UPRMT UR4, URZ, 0x5410, UR21 ;  /* 0x00005410ff047896 */ /* 0x000fe20008000015 */
[----:B------:R-:W-:Y:S01]  /*1e70*/  UMOV UR18, 0x0 ;  /* 0x0000000000127882 */ /* 0x000fe20000000000 */
[----:B------:R-:W-:Y:S01]  /*1e80*/  UMOV UR19, 0x10000000 ;  /* 0x1000000000137882 */ /* 0x000fe20000000000 */
[----:B------:R-:W-:Y:S01]  /*1e90*/  UMOV UR12, UR36 ;  /* 0x00000024000c7c82 */ /* 0x000fe20008000000 */
[----:B------:R-:W-:Y:S01]  /*1ea0*/  UMOV UR9, UR33 ;  /* 0x0000002100097c82 */ /* 0x000fe20008000000 */
[----:B------:R-:W-:Y:S01]  /*1eb0*/  UMOV UR10, UR34 ;  /* 0x00000022000a7c82 */ /* 0x000fe20008000000 */
[----:B------:R1:W-:Y:S03]  /*1ec0*/  UTMALDG.3D.MULTICAST [UR32], [UR16], UR13, desc[UR18] ;  /* 0x00001220100073b4 */ /* 0x0003e6000801180d */
[----:B------:R2:W-:Y:S01]  /*1ed0*/  UTMALDG.3D.MULTICAST [UR8], [UR14], UR4, desc[UR18] ;  /* 0x000012080e0073b4 */ /* 0x0005e20008011804 */
[----:B-1----:R-:W-:Y:S01]  /*1ee0*/  UMOV UR13, UR25 ;  /* 0x00000019000d7c82 */ /* 0x002fe20008000000 */
[----:B--2---:R-:W-:Y:S01]  /*1ef0*/  UMOV UR4, UR5 ;  /* 0x0000000500047c82 */ /* 0x004fe20008000000 */
[----:B---3--:R-:W-:Y:S05]  /*1f00*/  BRA.U UP0, `(.L_x_32) ;  /* 0xfffffffd00487547 */ /* 0x008fea000b83ffff */
.L_x_26:
[----:B------:R-:W-:Y:S01]  /*1f10*/  ULEA UR4, UR5, UR6, 0x3 ;  /* 0x0000000605047291 */ /* 0x000fe2000f8e18ff */
[----:B-1----:R-:W-:Y:S01]  /*1f20*/  SHF.L.U32 R0, R12, 0x1f, RZ ;  /* 0x0000001f0c007819 */ /* 0x002fe200000006ff */
[----:B------:R-:W-:Y:S01]  /*1f30*/  @!P1 SYNCS.ARRIVE.TRANS64.A1T0 RZ, [UR6+0xa8], RZ ;  /* 0x0000a8ffffff99a7 */ /* 0x000fe20008100006 */
[----:B------:R-:W-:-:S06]  /*1f40*/  UISETP.GT.AND UP0, UPT, UR43, UR41, UPT ;  /* 0x000000292b00728c */ /* 0x000fcc000bf04270 */
[----:B--2-4-:R1:W2:Y:S03]  /*1f50*/  SYNCS.PHASECHK.TRANS64.TRYWAIT P0, [UR4+0x40], R0 ;  /* 0x00004000ff0075a7 */ /* 0x0142a60008001104 */
[----:B------:R-:W-:Y:S05]  /*1f60*/  BRA.U !UP0, `(.L_x_33) ;  /* 0x0000000108c47547 */ /* 0x000fea000b800000 */
[----:B------:R-:W-:Y:S01]  /*1f70*/  UIADD3 UR29, UPT, UPT, UR46, UR13, URZ ;  /* 0x0000000d2e1d7290 */ /* 0x000fe2000fffe0ff */
[----:B------:R-:W-:-:S11]  /*1f80*/  UMOV UR4, UR5 ;  /* 0x0000000500047c82 */ /* 0x000fd60008000000 */
.L_x_39:
[----:B------:R-:W-:Y:S01]  /*1f90*/  ULEA UR17, UR4, UR6, 0x3 ;  /* 0x0000000604117291 */ /* 0x000fe2000f8e18ff */
[----:B--2---:R-:W-:Y:S01]  /*1fa0*/  @!P3 MOV R2, 0x6000 ;  /* 0x000060000002b802 */ /* 0x004fe20000000f00 */
[----:B--2-4-:R-:W-:Y:S10]  /*1fb0*/  @P0 BRA `(.L_x_34) ;  /* 0x00000000000c0947 */ /* 0x014ff40003800000 */
[----:B------:R-:W-:-:S04]  /*1fc0*/  SHF.L.U32 R3, R12, 0x1f, RZ ;  /* 0x0000001f0c037819 */ /* 0x000fc800000006ff */
[----:B------:R-:W2:Y:S02]  /*1fd0*/  SYNCS.PHASECHK.TRANS64.TRYWAIT P0, [UR17+0x40], R3 ;  /* 0x00004003ff0075a7 */ /* 0x000ea40008001111 */
[----:B--2---:R-:W-:Y:S05]  /*1fe0*/  @!P0 BRA `(.L_x_35) ;  /* 0x0000005c00808947 */ /* 0x004fea0003800000 */
.L_x_34:
[----:B------:R2:W-:Y:S01]  /*1ff0*/  @!P3 SYNCS.ARRIVE.TRANS64 RZ, [UR17], R2 ;  /* 0x00000002ffffb9a7 */ /* 0x0005e20008000011 */
[----:B------:R-:W-:-:S04]  /*2000*/  ULOP3.LUT UR5, UR26, 0x2, URZ, 0xfc, !UPT ;  /* 0x000000021a057892 */ /* 0x000fc8000f8efcff */
[----:B------:R-:W-:-:S09]  /*2010*/  UISETP.NE.AND UP0, UPT, UR5, 0x2, UPT ;  /* 0x000000020500788c */ /* 0x000fd2000bf05270 */
[----:B------:R-:W-:Y:S05]  /*2020*/  BRA.U UP0, `(.L_x_36) ;  /* 0x0000000100047547 */ /* 0x000fea000b800000 */
[----:B------:R-:W-:Y:S05]  /*2030*/  BPT.TRAP 0x1 ;  /* 0x000000040000795c */ /* 0x000fea0000300000 */
.L_x_36:
[----:B------:R-:W-:Y:S04]  /*2040*/  BSSY.RECONVERGENT B0, `(.L_x_37) ;  /* 0x0000003000007945 */ /* 0x000fe80003800200 */
[----:B------:R-:W-:Y:S05]  /*2050*/  @P2 BRA `(.L_x_38) ;  /* 0x0000000000042947 */ /* 0x000fea0003800000 */
[----:B------:R-:W-:Y:S05]  /*2060*/  BPT.TRAP 0x1 ;  /* 0x000000040000795c */ /* 0x000fea0000300000 */
.L_x_38:
[----:B------:R-:W-:Y:S05]  /*2070*/  BSYNC.RECONVERGENT B0 ;  /* 0x0000000000007941 */ /* 0x000fea0003800200 */
.L_x_37:
        /* <DEDUP_REMOVED lines=13> */
[----:B------:R-:W-:Y:S01]  /*2150*/  ULEA UR8, UR4, UR27, 0xe ;  /* 0x0000001b04087291 */ /* 0x000fe2000f8e70ff */
[----:B------:R3:W4:Y:S01]  /*2160*/  SYNCS.PHASECHK.TRANS64.TRYWAIT P0, [UR7+0x40], R0 ;  /* 0x00004000ff0075a7 */ /* 0x0007220008001107 */
[----:B------:R-:W-:-:S02]  /*2170*/  UISETP.NE.AND UP0, UPT, UR13, UR29, UPT ;  /* 0x0000001d0d00728c */ /* 0x000fc4000bf05270 */
[----:B------:R-:W-:Y:S02]  /*2180*/  UIADD3 UR16, UPT, UPT, UR6, 0x4400, UR16 ;  /* 0x0000440006107890 */ /* 0x000fe4000fffe010 */
[----:B------:R-:W-:Y:S02]  /*2190*/  UIADD3.X UR23, UPT, UPT, URZ, UR31, URZ, UP1, !UPT ;  /* 0x0000001fff177290 */ /* 0x000fe40008ffe4ff */
        /* <DEDUP_REMOVED lines=8> */
[----:B------:R-:W-:Y:S01]  /*2220*/  UMOV UR9, UR17 ;  /* 0x0000001100097c82 */ /* 0x000fe20008000000 */
[----:B------:R-:W-:Y:S01]  /*2230*/  UMOV UR10, UR18 ;  /* 0x00000012000a7c82 */ /* 0x000fe20008000000 */
[----:B------:R-:W-:Y:S01]  /*2240*/  UTMALDG.3D.MULTICAST [UR16], [UR22], UR7, desc[UR32] ;  /* 0x00002010160073b4 */ /* 0x000fe20008011807 */
[----:B------:R1:W-:Y:S02]  /*2250*/  UTMALDG.3D.MULTICAST [UR8], [UR14], UR4, desc[UR32] ;  /* 0x000020080e0073b4 */ /* 0x0003e40008011804 */
[----:B-1----:R-:W-:Y:S01]  /*2260*/  UMOV UR4, UR5 ;  /* 0x0000000500047c82 */ /* 0x002fe20008000000 */
[----:B---3--:R-:W-:Y:S05]  /*2270*/  BRA.U UP0, `(.L_x_39) ;  /* 0xfffffffd00447547 */ /* 0x008fea000b83ffff */
.L_x_33:
[C---:B------:R-:W-:Y:S01]  /*2280*/  LEA R3, R11.reuse, UR6, 0x3 ;  /* 0x000000060b037c11 */ /* 0x040fe2000f8e18ff */
[----:B------:R-:W-:Y:S01]  /*2290*/  NOP ;  /* 0x0000000000007918 */ /* 0x000fe20000000000 */
[----:B-1----:R-:W-:Y:S02]  /*22a0*/  SHF.L.U32 R0, R10, 0x1f, RZ ;  /* 0x0000001f0a007819 */ /* 0x002fe400000006ff */
[----:B------:R-:W-:Y:S02]  /*22b0*/  LEA R4, R11, UR6, 0x4 ;  /* 0x000000060b047c11 */ /* 0x000fe4000f8e20ff */
[----:B--2-4-:R-:W1:Y:S02]  /*22c0*/  SYNCS.PHASECHK.TRANS64.TRYWAIT P0, [R3+URZ+0xb0], R0 ;  /* 0x0000b000030075a7 */ /* 0x014e6400080011ff */
[----:B-1----:R-:W-:Y:S05]  /*22d0*/  @!P0 BRA `(.L_x_40) ;  /* 0x0000005800dc8947 */ /* 0x002fea0003800000 */
.L_x_120:
[----:B------:R-:W2:Y:S01]  /*22e0*/  LDS.128 R4, [R4+0x140] ;  /* 0x0001400004047984 */ /* 0x000ea20000000c00 */
[----:B------:R-:W-:Y:S01]  /*22f0*/  UISETP.GE.AND UP0, UPT, UR42, 0x1, UPT ;  /* 0x000000012a00788c */ /* 0x000fe2000bf06270 */
[----:B------:R-:W-:Y:S01]  /*2300*/  @!PT LDS RZ, [RZ] ;  /* 0x00000000fffff984 */ /* 0x000fe20000000800 */
[----:B------:R-:W-:Y:S01]  /*2310*/  @!PT LDS RZ, [RZ] ;  /* 0x00000000fffff984 */ /* 0x000fe20000000800 */
[----:B------:R-:W-:Y:S01]  /*2320*/  @!PT LDS RZ, [RZ] ;  /* 0x00000000fffff984 */ /* 0x000fe20000000800 */
[----:B------:R-:W-:Y:S01]  /*2330*/  @!PT LDS RZ, [RZ] ;  /* 0x00000000fffff984 */ /* 0x000fe20000000800 */
[----:B------:R3:W-:Y:S06]  /*2340*/  MEMBAR.ALL.CTA ;  /* 0x0000000000007992 */ /* 0x0007ec0000008000 */
[----:B---3--:R-:W3:Y:S01]  /*2350*/  FENCE.VIEW.ASYNC.S ;  /* 0x00000000000073c6 */ /* 0x008ee20000000000 */
[----:B--2---:R-:W-:-:S13]  /*2360*/  LOP3.LUT P0, RZ, R6, 0x1, RZ, 0xc0, !PT ;  /* 0x0000000106ff7812 */ /* 0x004fda000780c0ff */
[----:B---3--:R-:W-:Y:S01]  /*2370*/  VOTEU.ANY UP1, P0 ;  /* 0x0000000000ff7886 */ /* 0x008fe20000020100 */
[----:B------:R-:W-:-:S13]  /*2380*/  PLOP3.LUT P0, PT, PT, PT, UP1, 0x80, 0x8 ;  /* 0x000000000008781c */ /* 0x000fda0003f0f018 */
[----:B-1----:R-:W-:Y:S02]  /*2390*/  @P0 LOP3.LUT R0, R5, 0xffff, RZ, 0xc0, !PT ;  /* 0x0000ffff05000812 */ /* 0x002fe400078ec0ff */
[----:B------:R-:W-:Y:S02]  /*23a0*/  @P0 MOV R2, R4 ;  /* 0x0000000400020202 */ /* 0x000fe40000000f00 */
[----:B------:R-:W-:Y:S01]  /*23b0*/  @P0 R2UR UR7, R0 ;  /* 0x00000000000702ca */ /* 0x000fe200000e0000 */
[----:B------:R-:W-:Y:S01]  /*23c0*/  VIADD R0, R3, 0xc0 ;  /* 0x000000c003007836 */ /* 0x000fe20000000000 */
[----:B------:R-:W-:Y:S02]  /*23d0*/  @P0 SHF.R.U32.HI R4, RZ, 0x10, R5 ;  /* 0x00000010ff040819 */ /* 0x000fe40000011605 */
[----:B------:R-:W-:Y:S02]  /*23e0*/  @P0 R2UR UR8, R2 ;  /* 0x00000000020802ca */ /* 0x000fe400000e0000 */
[----:B------:R-:W-:-:S02]  /*23f0*/  PRMT R0, RZ, 0x654, R0 ;  /* 0x00000654ff007816 */ /* 0x000fc40000000000 */
[----:B------:R-:W-:Y:S02]  /*2400*/  @P0 R2UR UR4, R4 ;  /* 0x00000000040402ca */ /* 0x000fe400000e0000 */
[----:B------:R1:W-:Y:S03]  /*2410*/  SYNCS.ARRIVE.TRANS64.RED.A1T0 RZ, [R0+URZ], RZ ;  /* 0x000000ff00ff79a7 */ /* 0x0003e600081004ff */
[----:B------:R-:W-:-:S04]  /*2420*/  @UP1 UMOV UR37, UR7 ;  /* 0x0000000700251c82 */ /* 0x000fc80008000000 */
[----:B------:R-:W-:-:S04]  /*2430*/  @UP1 UMOV UR38, UR8 ;  /* 0x0000000800261c82 */ /* 0x000fc80008000000 */
[----:B------:R-:W-:Y:S01]  /*2440*/  @UP1 UMOV UR36, UR4 ;  /* 0x0000000400241c82 */ /* 0x000fe20008000000 */
[----:B------:R-:W-:Y:S05]  /*2450*/  BRA.U !UP0, `(.L_x_41) ;  /* 0x0000000108d47547 */ /* 0x000fea000b800000 */
[----:B------:R-:W2:Y:S01]  /*2460*/  LDCU.128 UR12, c[0x0][0xb10] ;  /* 0x00016200ff0c77ac */ /* 0x000ea20008000c00 */
[----:B------:R-:W3:Y:S01]  /*2470*/  LDCU UR29, c[0x0][0xb20] ;  /* 0x00016400ff1d77ac */ /* 0x000ee20008000800 */
[----:B------:R-:W4:Y:S01]  /*2480*/  LDCU UR20, c[0x0][0xb0c] ;  /* 0x00016180ff1477ac */ /* 0x000f220008000800 */
[----:B------:R-:W1:Y:S01]  /*2490*/  LDCU.64 UR10, c[0x0][0xb28] ;  /* 0x00016500ff0a77ac */ /* 0x000e620008000a00 */
[----:B------:R-:W-:Y:S02]  /*24a0*/  UISETP.NE.AND UP3, UPT, UR42, 0x1, UPT ;  /* 0x000000012a00788c */ /* 0x000fe4000bf65270 */
[----:B--2---:R-:W-:Y:S02]  /*24b0*/  UIMAD.WIDE.U32 UR16, UR39, UR15, URZ ;  /* 0x0000000f271072a5 */ /* 0x004fe4000f8e00ff */
[----:B------:R-:W-:Y:S02]  /*24c0*/  UIMAD.WIDE.U32 UR8, UR40, UR12, URZ ;  /* 0x0000000c280872a5 */ /* 0x000fe4000f8e00ff */
[----:B------:R-:W-:-:S02]  /*24d0*/  UISETP.NE.AND UP0, UPT, UR14, 0x1, UPT ;  /* 0x000000010e00788c */ /* 0x000fc4000bf05270 */
[----:B------:R-:W-:Y:S01]  /*24e0*/  UIMAD.WIDE.U32 UR22, UR37, UR15, URZ ;  /* 0x0000000f251672a5 */ /* 0x000fe2000f8e00ff */
[----:B------:R-:W-:Y:S02]  /*24f0*/  UMOV UR16, UR17 ;  /* 0x0000001100107c82 */ /* 0x000fe40008000000 */
[----:B------:R-:W-:Y:S01]  /*2500*/  UMOV UR8, UR9 ;  /* 0x0000000900087c82 */ /* 0x000fe20008000000 */
[----:B---3--:R-:W-:Y:S02]  /*2510*/  USHF.R.U32.HI UR16, URZ, UR29, UR16 ;  /* 0x0000001dff107299 */ /* 0x008fe40008011610 */
[----:B----4-:R-:W-:Y:S02]  /*2520*/  UISETP.NE.AND UP2, UPT, UR20, 0x1, UPT ;  /* 0x000000011400788c */ /* 0x010fe4000bf45270 */
[----:B------:R-:W-:Y:S02]  /*2530*/  USHF.R.U32.HI UR8, URZ, UR13, UR8 ;  /* 0x0000000dff087299 */ /* 0x000fe40008011608 */
[----:B------:R-:W-:-:S02]  /*2540*/  USEL UR7, UR39, UR16, !UP0 ;  /* 0x0000001027077287 */ /* 0x000fc4000c000000 */
[----:B------:R-:W-:Y:S02]  /*2550*/  USEL UR8, UR40, UR8, !UP2 ;  /* 0x0000000828087287 */ /* 0x000fe4000d000000 */
[----:B-1----:R-:W-:Y:S01]  /*2560*/  UIMAD.WIDE.U32 UR16, UR7, UR10, URZ ;  /* 0x0000000a071072a5 */ /* 0x002fe2000f8e00ff */
[----:B------:R-:W-:Y:S01]  /*2570*/  UMOV UR4, UR23 ;  /* 0x0000001700047c82 */ /* 0x000fe20008000000 */
[----:B------:R-:W-:Y:S02]  /*2580*/  UIMAD.WIDE.U32 UR18, UR38, UR12, URZ ;  /* 0x0000000c261272a5 */ /* 0x000fe4000f8e00ff */
[----:B------:R-:W-:-:S03]  /*2590*/  UIMAD.WIDE.U32 UR22, UR8, UR10, URZ ;  /* 0x0000000a081672a5 */ /* 0x000fc6000f8e00ff */
[----:B------:R-:W-:Y:S01]  /*25a0*/  UMOV UR16, UR17 ;  /* 0x0000001100107c82 */ /* 0x000fe20008000000 */
[----:B------:R-:W-:Y:S02]  /*25b0*/  USHF.R.U32.HI UR4, URZ, UR29, UR4 ;  /* 0x0000001dff047299 */ /* 0x000fe40008011604 */
[----:B------:R-:W-:Y:S01]  /*25c0*/  @UP3 USHF.R.U32.HI UR7, URZ, UR11, UR16 ;  /* 0x0000000bff073299 */ /* 0x000fe20008011610 */
[----:B------:R-:W-:Y:S01]  /*25d0*/  UMOV UR18, UR19 ;  /* 0x0000001300127c82 */ /* 0x000fe20008000000 */
[----:B------:R-:W-:Y:S01]  /*25e0*/  UMOV UR22, UR23 ;  /* 0x0000001700167c82 */ /* 0x000fe20008000000 */
[----:B------:R-:W-:Y:S02]  /*25f0*/  USHF.R.U32.HI UR13, URZ, UR13, UR18 ;  /* 0x0000000dff0d7299 */ /* 0x000fe40008011612 */
[----:B------:R-:W-:Y:S02]  /*2600*/  USEL UR4, UR37, UR4, !UP0 ;  /* 0x0000000425047287 */ /* 0x000fe4000c000000 */
[----:B------:R-:W-:-:S02]  /*2610*/  @UP3 USHF.R.U32.HI UR8, URZ, UR11, UR22 ;  /* 0x0000000bff083299 */ /* 0x000fc40008011616 */
[----:B------:R-:W-:Y:S02]  /*2620*/  UIMAD UR9, UR42, UR7, URZ ;  /* 0x000000072a0972a4 */ /* 0x000fe4000f8e02ff */
[----:B------:R-:W-:Y:S02]  /*2630*/  USEL UR7, UR38, UR13, !UP2 ;  /* 0x0000000d26077287 */ /* 0x000fe4000d000000 */
[----:B------:R-:W-:Y:S02]  /*2640*/  UIMAD UR12, UR42, UR8, URZ ;  /* 0x000000082a0c72a4 */ /* 0x000fe4000f8e02ff */
[----:B------:R-:W-:Y:S02]  /*2650*/  UISETP.GE.AND UP0, UPT, UR4, UR9, UPT ;  /* 0x000000090400728c */ /* 0x000fe4000bf06270 */
[----:B------:R-:W-:Y:S02]  /*2660*/  UIMAD.WIDE.U32 UR16, UR4, UR10, URZ ;  /* 0x0000000a041072a5 */ /* 0x000fe4000f8e00ff */
[----:B------:R-:W-:-:S02]  /*2670*/  UISETP.GE.OR UP0, UPT, UR7, UR12, UP0 ;  /* 0x0000000c0700728c */ /* 0x000fc40008706670 */
        /* <DEDUP_REMOVED lines=19> */
.L_x_41:
[----:B------:R-:W2:Y:S02]  /*27b0*/  LDCU UR4, c[0x0][0xb30] ;  /* 0x00016600ff0477ac */ /* 0x000ea40008000800 */
[----:B--2---:R-:W-:-:S09]  /*27c0*/  UISETP.NE.AND UP0, UPT, UR4, 0x1, UPT ;  /* 0x000000010400788c */ /* 0x004fd2000bf05270 */
        /* <DEDUP_REMOVED lines=18> */
.L_x_42:
[----:B------:R-:W-:Y:S01]  /*28f0*/  VIADD R11, R11, 0x1 ;  /* 0x000000010b0b7836 */ /* 0x000fe20000000000 */
[----:B------:R-:W-:Y:S01]  /*2900*/  PLOP3.LUT P1, PT, PT, PT, PT, 0x80, 0x8 ;  /* 0x000000000008781c */ /* 0x000fe20003f2f070 */
[----:B------:R-:W-:Y:S02]  /*2910*/  UIADD3 UR16, UPT, UPT, UR38, UR62, URZ ;  /* 0x0000003e26107290 */ /* 0x000fe4000fffe0ff */
[----:B------:R-:W-:Y:S01]  /*2920*/  UIADD3 UR20, UPT, UPT, UR37, UR61, URZ ;  /* 0x0000003d25147290 */ /* 0x000fe2000fffe0ff */
[----:B------:R-:W-:-:S04]  /*2930*/  ISETP.NE.AND P0, PT, R11, 0x2, PT ;  /* 0x000000020b00780c */ /* 0x000fc80003f05270 */
[----:B-1----:R-:W-:Y:S02]  /*2940*/  SEL R0, RZ, 0x1, P0 ;  /* 0x00000001ff007807 */ /* 0x002fe40000000000 */
[----:B------:R-:W-:Y:S02]  /*2950*/  SEL R11, R11, RZ, P0 ;  /* 0x000000ff0b0b7207 */ /* 0x000fe40000000000 */
[----:B------:R-:W-:Y:S01]  /*2960*/  LOP3.LUT R10, R10, R0, RZ, 0x3c, !PT ;  /* 0x000000000a0a7212 */ /* 0x000fe200078e3cff */
[----:B------:R-:W-:Y:S06]  /*2970*/  BRA.U UP1, `(.L_x_43) ;  /* 0xfffffff101387547 */ /* 0x000fec000b83ffff */
[----:B------:R-:W-:Y:S01]  /*2980*/  UIADD3 UR7, UPT, UPT, UR6, 0x40, URZ ;  /* 0x0000004006077890 */ /* 0x000fe2000fffe0ff */
[----:B------:R-:W-:-:S03]  /*2990*/  SHF.L.U32 R2, R12, 0x1f, RZ ;  /* 0x0000001f0c027819 */ /* 0x000fc600000006ff */
[----:B------:R-:W-:-:S09]  /*29a0*/  ULEA UR4, UR5, UR7, 0x3 ;  /* 0x0000000705047291 */ /* 0x000fd2000f8e18ff */
[----:B------:R-:W1:Y:S02]  /*29b0*/  SYNCS.PHASECHK.TRANS64.TRYWAIT P0, [UR4], R2 ;  /* 0x00000002ff0075a7 */ /* 0x000e640008001104 */
[----:B-1----:R-:W-:Y:S05]  /*29c0*/  @!P0 BRA `(.L_x_44) ;  /* 0x0000005400348947 */ /* 0x002fea0003800000 */
.L_x_122:
[----:B------:R-:W-:-:S04]  /*29d0*/  UIADD3 UR4, UPT, UPT, UR5, 0x1, URZ ;  /* 0x0000000105047890 */ /* 0x000fc8000fffe0ff */
[----:B------:R-:W-:-:S04]  /*29e0*/  UISETP.NE.AND UP0, UPT, UR4, 0x8, UPT ;  /* 0x000000080400788c */ /* 0x000fc8000bf05270 */
[----:B------:R-:W-:Y:S02]  /*29f0*/  USEL UR6, URZ, 0x1, UP0 ;  /* 0x00000001ff067887 */ /* 0x000fe40008000000 */
[----:B------:R-:W-:-:S04]  /*2a00*/  USEL UR4, UR4, URZ, UP0 ;  /* 0x000000ff04047287 */ /* 0x000fc80008000000 */
[----:B------:R-:W-:Y:S01]  /*2a10*/  ULEA UR5, UR4, UR7, 0x3 ;  /* 0x0000000704057291 */ /* 0x000fe2000f8e18ff */
[----:B-1----:R-:W-:-:S04]  /*2a20*/  LOP3.LUT R2, R12, UR6, RZ, 0x3c, !PT ;  /* 0x000000060c027c12 */ /* 0x002fc8000f8e3cff */
[----:B------:R-:W-:-:S04]  /*2a30*/  SHF.L.U32 R3, R2, 0x1f, RZ ;  /* 0x0000001f02037819 */ /* 0x000fc800000006ff */
[----:B------:R-:W1:Y:S02]  /*2a40*/  SYNCS.PHASECHK.TRANS64.TRYWAIT P0, [UR5], R3 ;  /* 0x00000003ff0075a7 */ /* 0x000e640008001105 */
[----:B-1----:R-:W-:Y:S05]  /*2a50*/  @!P0 BRA `(.L_x_45) ;  /* 0x0000005400288947 */ /* 0x002fea0003800000 */
.L_x_124:
[----:B------:R-:W-:-:S04]  /*2a60*/  UIADD3 UR4, UPT, UPT, UR4, 0x1, URZ ;  /* 0x0000000104047890 */ /* 0x000fc8000fffe0ff */
[----:B------:R-:W-:-:S04]  /*2a70*/  UISETP.NE.AND UP0, UPT, UR4, 0x8, UPT ;  /* 0x000000080400788c */ /* 0x000fc8000bf05270 */
[----:B------:R-:W-:Y:S02]  /*2a80*/  USEL UR6, URZ, 0x1, UP0 ;  /* 0x00000001ff067887 */ /* 0x000fe40008000000 */
[----:B------:R-:W-:-:S04]  /*2a90*/  USEL UR4, UR4, URZ, UP0 ;  /* 0x000000ff04047287 */ /* 0x000fc80008000000 */
[----:B------:R-:W-:Y:S01]  /*2aa0*/  ULEA UR5, UR4, UR7, 0x3 ;  /* 0x0000000704057291 */ /* 0x000fe2000f8e18ff */
[----:B------:R-:W-:-:S04]  /*2ab0*/  LOP3.LUT R2, R2, UR6, RZ, 0x3c, !PT ;  /* 0x0000000602027c12 */ /* 0x000fc8000f8e3cff */
[----:B-1----:R-:W-:-:S04]  /*2ac0*/  SHF.L.U32 R3, R2, 0x1f, RZ ;  /* 0x0000001f02037819 */ /* 0x002fc800000006ff */
[----:B------:R-:W1:Y:S02]  /*2ad0*/  SYNCS.PHASECHK.TRANS64.TRYWAIT P0, [UR5], R3 ;  /* 0x00000003ff0075a7 */ /* 0x000e640008001105 */
[----:B-1----:R-:W-:Y:S05]  /*2ae0*/  @!P0 BRA `(.L_x_46) ;  /* 0x00000054001c8947 */ /* 0x002fea0003800000 */
.L_x_126:
        /* <DEDUP_REMOVED lines=9> */
.L_x_128:
        /* <DEDUP_REMOVED lines=9> */
.L_x_130:
        /* <DEDUP_REMOVED lines=9> */
.L_x_132:
        /* <DEDUP_REMOVED lines=9> */
.L_x_134:
[----:B------:R-:W-:-:S04]  /*2d30*/  UIADD3 UR4, UPT, UPT, UR4, 0x1, URZ ;  /* 0x0000000104047890 */ /* 0x000fc8000fffe0ff */
[----:B------:R-:W-:-:S04]  /*2d40*/  UISETP.NE.AND UP0, UPT, UR4, 0x8, UPT ;  /* 0x000000080400788c */ /* 0x000fc8000bf05270 */
[----:B------:R-:W-:Y:S02]  /*2d50*/  USEL UR5, URZ, 0x1, UP0 ;  /* 0x00000001ff057887 */ /* 0x000fe40008000000 */
[----:B------:R-:W-:-:S04]  /*2d60*/  USEL UR4, UR4, URZ, UP0 ;  /* 0x000000ff04047287 */ /* 0x000fc80008000000 */
[----:B------:R-:W-:Y:S01]  /*2d70*/  ULEA UR4, UR4, UR7, 0x3 ;  /* 0x0000000704047291 */ /* 0x000fe2000f8e18ff */
[----:B------:R-:W-:-:S04]  /*2d80*/  LOP3.LUT R2, R2, UR5, RZ, 0x3c, !PT ;  /* 0x0000000502027c12 */ /* 0x000fc8000f8e3cff */
[----:B------:R-:W-:Y:S01]  /*2d90*/  SHF.L.U32 R2, R2, 0x1f, RZ ;  /* 0x0000001f02027819 */ /* 0x000fe200000006ff */
[----:B-1----:R-:W-:-:S07]  /*2da0*/  IMAD.U32 R0, RZ, RZ, UR4 ;  /* 0x00000004ff007e24 */ /* 0x002fce000f8e00ff */
.L_x_51:
[----:B-1----:R1:W2:Y:S02]  /*2db0*/  SYNCS.PHASECHK.TRANS64.TRYWAIT P0, [R0+URZ], R2 ;  /* 0x00000002000075a7 */ /* 0x0022a400080011ff */
[----:B--2---:R-:W-:Y:S05]  /*2dc0*/  @!P0 NANOSLEEP.SYNCS 0x989680 ;  /* 0x009896800000895d */ /* 0x004fea0003900000 */
[----:B------:R-:W2:Y:S02]  /*2dd0*/  @!P0 SYNCS.PHASECHK.TRANS64 P0, [R0+URZ], R2 ;  /* 0x00000002000085a7 */ /* 0x000ea400080010ff */
[----:B--2---:R-:W-:Y:S05]  /*2de0*/  @P0 EXIT ;  /* 0x000000000000094d */ /* 0x004fea0003800000 */
[----:B------:R-:W-:Y:S05]  /*2df0*/  BRA `(.L_x_51) ;  /* 0xfffffffc00ec7947 */ /* 0x000fea000383ffff */
.L_x_23:
[----:B------:R-:W-:-:S04]  /*2e00*/  UISETP.NE.AND UP0, UPT, UR45, URZ, UPT ;  /* 0x000000ff2d00728c */ /* 0x000fc8000bf05270 */
[----:B------:R-:W-:-:S09]  /*2e10*/  UISETP.NE.OR UP0, UPT, UR17, 0x1, UP0 ;  /* 0x000000011100788c */ /* 0x000fd20008705670 */
[----:B------:R-:W-:Y:S05]  /*2e20*/  BRA.U UP0, `(.L_x_52) ;  /* 0x0000000500487547 */ /* 0x000fea000b800000 */
[----:B------:R-:W-:Y:S01]  /*2e30*/  ISETP.GE.U32.AND P2, PT, R0, 0x8, PT ;  /* 0x000000080000780c */ /* 0x000fe20003f46070 */
[----:B------:R-:W-:Y:S01]  /*2e40*/  IMAD.MOV.U32 R12, RZ, RZ, 0x1 ;  /* 0x00000001ff0c7424 */ /* 0x000fe200078e00ff */
[----:B------:R-:W-:Y:S02]  /*2e50*/  CS2R R10, SRZ ;  /* 0x00000000000a7805 */ /* 0x000fe4000001ff00 */
[----:B------:R-:W-:Y:S01]  /*2e60*/  CS2R R8, SRZ ;  /* 0x0000000000087805 */ /* 0x000fe2000001ff00 */
[----:B------:R-:W-:Y:S01]  /*2e70*/  UMOV UR6, 0x400 ;  /* 0x0000040000067882 */ /* 0x000fe20000000000 */
[----:B------:R-:W-:Y:S01]  /*2e80*/  UMOV UR5, URZ ;  /* 0x000000ff00057c82 */ /* 0x000fe20008000000 */
[----:B------:R-:W-:-:S12]  /*2e90*/  ULEA UR6, UR45, UR6, 0x18 ;  /* 0x000000062d067291 */ /* 0x000fd8000f8ec0ff */
.L_x_56:
[----:B------:R-:W-:Y:S02]  /*2ea0*/  LEA R2, R8, UR6, 0x3 ;  /* 0x0000000608027c11 */ /* 0x000fe4000f8e18ff */
[----:B------:R-:W-:-:S03]  /*2eb0*/  SHF.L.U32 R4, R9, 0x1f, RZ ;  /* 0x0000001f09047819 */ /* 0x000fc600000006ff */
[----:B------:R-:W-:Y:S01]  /*2ec0*/  VIADD R5, R2, 0x120 ;  /* 0x0000012002057836 */ /* 0x000fe20000000000 */
[----:B------:R-:W2:Y:S02]  /*2ed0*/  SYNCS.PHASECHK.TRANS64.TRYWAIT P0, [R2+URZ+0x110], R4 ;  /* 0x00011004020075a7 */ /* 0x000ea400080011ff */
[----:B--2---:R-:W-:Y:S05]  /*2ee0*/  @!P0 BRA `(.L_x_53) ;  /* 0x0000005000948947 */ /* 0x004fea0003800000 */
.L_x_135:
[----:B------:R-:W-:Y:S01]  /*2ef0*/  ULEA UR4, UR5, UR6, 0x3 ;  /* 0x0000000605047291 */ /* 0x000fe2000f8e18ff */
[----:B--2---:R-:W-:Y:S01]  /*2f00*/  PRMT R2, RZ, 0x654, R5 ;  /* 0x00000654ff027816 */ /* 0x004fe20000000005 */
[----:B------:R-:W-:Y:S01]  /*2f10*/  @!P2 IMAD.MOV.U32 R4, RZ, RZ, 0x10 ;  /* 0x00000010ff04a424 */ /* 0x000fe200078e00ff */
[----:B------:R-:W-:Y:S01]  /*2f20*/  SHF.L.U32 R5, R12, 0x1f, RZ ;  /* 0x0000001f0c057819 */ /* 0x000fe200000006ff */
[----:B------:R-:W-:Y:S01]  /*2f30*/  UIADD3 UR7, UPT, UPT, UR4, 0xb0, URZ ;  /* 0x000000b004077890 */ /* 0x000fe2000fffe0ff */
[----:B------:R2:W-:Y:S05]  /*2f40*/  SYNCS.ARRIVE.TRANS64.RED.A1T0 RZ, [R2+URZ], RZ ;  /* 0x000000ff02ff79a7 */ /* 0x0005ea00081004ff */
[----:B------:R-:W-:Y:S01]  /*2f50*/  IMAD.U32 R6, RZ, RZ, UR7 ;  /* 0x00000007ff067e24 */ /* 0x000fe2000f8e00ff */
[----:B------:R-:W3:Y:S04]  /*2f60*/  SYNCS.PHASECHK.TRANS64.TRYWAIT P0, [UR4+0xc0], R5 ;  /* 0x0000c005ff0075a7 */ /* 0x000ee80008001104 */
[----:B------:R-:W-:Y:S01]  /*2f70*/  PRMT R6, R0, 0x654, R6 ;  /* 0x0000065400067816 */ /* 0x000fe20000000006 */
[----:B--23--:R-:W-:Y:S06]  /*2f80*/  @!P0 BRA `(.L_x_54) ;  /* 0x0000005000808947 */ /* 0x00cfec0003800000 */
.L_x_137:
[----:B------:R-:W-:Y:S01]  /*2f90*/  ULEA UR8, UR5, UR6, 0x4 ;  /* 0x0000000605087291 */ /* 0x000fe2000f8e20ff */
[----:B------:R-:W-:Y:S01]  /*2fa0*/  SEL R3, R6, R3, !P2 ;  /* 0x0000000306037207 */ /* 0x000fe20005000000 */
[----:B------:R-:W-:Y:S01]  /*2fb0*/  UIADD3 UR9, UPT, UPT, UR4, 0xb0, URZ ;  /* 0x000000b004097890 */ /* 0x000fe2000fffe0ff */
[----:B--2---:R-:W-:Y:S01]  /*2fc0*/  LEA R2, R11, UR6, 0x3 ;  /* 0x000000060b027c11 */ /* 0x004fe2000f8e18ff */
[----:B------:R-:W-:Y:S01]  /*2fd0*/  UIADD3 UR8, UPT, UPT, UR8, 0x140, URZ ;  /* 0x0000014008087890 */ /* 0x000fe2000fffe0ff */
[----:B------:R2:W-:Y:S01]  /*2fe0*/  @!P2 SYNCS.ARRIVE.TRANS64.RED RZ, [R3+URZ], R4 ;  /* 0x0000000403ffa9a7 */ /* 0x0005e200080004ff */
[----:B------:R-:W-:Y:S01]  /*2ff0*/  UIADD3 UR4, UPT, UPT, UR5, 0x1, URZ ;  /* 0x0000000105047890 */ /* 0x000fe2000fffe0ff */
[----:B------:R-:W-:-:S03]  /*3000*/  VIADD R8, R8, 0x1 ;  /* 0x0000000108087836 */ /* 0x000fc60000000000 */
[----:B------:R-:W-:Y:S02]  /*3010*/  UISETP.NE.AND UP0, UPT, UR4, 0x2, UPT ;  /* 0x000000020400788c */ /* 0x000fe4000bf05270 */
[----:B------:R-:W-:Y:S01]  /*3020*/  ISETP.NE.AND P0, PT, R8, 0x2, PT ;  /* 0x000000020800780c */ /* 0x000fe20003f05270 */
[----:B------:R-:W-:Y:S06]  /*3030*/  UGETNEXTWORKID.BROADCAST [UR8], [UR9] ;  /* 0x00000000080073ca */ /* 0x000fec0008000100 */
[----:B------:R-:W-:Y:S02]  /*3040*/  USEL UR7, URZ, 0x1, UP0 ;  /* 0x00000001ff077887 */ /* 0x000fe40008000000 */
[----:B------:R-:W-:-:S04]  /*3050*/  USEL UR5, UR4, URZ, UP0 ;  /* 0x000000ff04057287 */ /* 0x000fc80008000000 */
[----:B------:R-:W-:Y:S02]  /*3060*/  LOP3.LUT R12, R12, UR7, RZ, 0x3c, !PT ;  /* 0x000000070c0c7c12 */ /* 0x000fe4000f8e3cff */
[----:B--2---:R-:W-:-:S04]  /*3070*/  SHF.L.U32 R4, R10, 0x1f, RZ ;  /* 0x0000001f0a047819 */ /* 0x004fc800000006ff */
[----:B------:R-:W2:Y:S02]  /*3080*/  SYNCS.PHASECHK.TRANS64.TRYWAIT P1, [R2+URZ+0xb0], R4 ;  /* 0x0000b004020075a7 */ /* 0x000ea400080211ff */
[----:B--2---:R-:W-:Y:S05]  /*3090*/  @!P1 BRA `(.L_x_55) ;  /* 0x0000005000549947 */ /* 0x004fea0003800000 */
.L_x_138:
[C---:B--2---:R-:W-:Y:S01]  /*30a0*/  LEA R4, R11.reuse, UR6, 0x4 ;  /* 0x000000060b047c11 */ /* 0x044fe2000f8e20ff */
[----:B------:R-:W-:Y:S01]  /*30b0*/  VIADD R2, R2, 0xc0 ;  /* 0x000000c002027836 */ /* 0x000fe20000000000 */
[----:B------:R-:W-:Y:S01]  /*30c0*/  SEL R8, R8, RZ, P0 ;  /* 0x000000ff08087207 */ /* 0x000fe20000000000 */
[----:B------:R-:W-:-:S03]  /*30d0*/  VIADD R11, R11, 0x1 ;  /* 0x000000010b0b7836 */ /* 0x000fc60000000000 */
[----:B------:R-:W2:Y:S01]  /*30e0*/  LDS.128 R4, [R4+0x140] ;  /* 0x0001400004047984 */ /* 0x000ea20000000c00 */
[----:B------:R-:W-:Y:S02]  /*30f0*/  PRMT R2, RZ, 0x654, R2 ;  /* 0x00000654ff027816 */ /* 0x000fe40000000002 */
[C---:B------:R-:W-:Y:S01]  /*3100*/  ISETP.NE.AND P1, PT, R11.reuse, 0x2, PT ;  /* 0x000000020b00780c */ /* 0x040fe20003f25270 */
[----:B------:R-:W-:Y:S01]  /*3110*/  @!PT LDS RZ, [RZ] ;  /* 0x00000000fffff984 */ /* 0x000fe20000000800 */
[----:B------:R-:W-:Y:S01]  /*3120*/  @!PT LDS RZ, [RZ] ;  /* 0x00000000fffff984 */ /* 0x000fe20000000800 */
[----:B------:R-:W-:Y:S01]  /*3130*/  @!PT LDS RZ, [RZ] ;  /* 0x00000000fffff984 */ /* 0x000fe20000000800 */
[----:B------:R-:W-:Y:S01]  /*3140*/  @!PT LDS RZ, [RZ] ;  /* 0x00000000fffff984 */ /* 0x000fe20000000800 */
[----:B------:R3:W-:Y:S06]  /*3150*/  MEMBAR.ALL.CTA ;  /* 0x0000000000007992 */ /* 0x0007ec0000008000 */
[----:B---3--:R-:W3:Y:S01]  /*3160*/  FENCE.VIEW.ASYNC.S ;  /* 0x00000000000073c6 */ /* 0x008ee20000000000 */
[----:B------:R-:W-:Y:S01]  /*3170*/  SEL R11, R11, RZ, P1 ;  /* 0x000000ff0b0b7207 */ /* 0x000fe20000800000 */
[----:B---3--:R3:W-:Y:S01]  /*3180*/  SYNCS.ARRIVE.TRANS64.RED.A1T0 RZ, [R2+URZ], RZ ;  /* 0x000000ff02ff79a7 */ /* 0x0087e200081004ff */
[----:B--2---:R-:W-:-:S02]  /*3190*/  LOP3.LUT P3, RZ, R6, 0x1, RZ, 0xc0, !PT ;  /* 0x0000000106ff7812 */ /* 0x004fc4000786c0ff */
[----:B------:R-:W-:-:S04]  /*31a0*/  SEL R4, RZ, 0x1, P1 ;  /* 0x00000001ff047807 */ /* 0x000fc80000800000 */
[----:B------:R-:W-:Y:S02]  /*31b0*/  LOP3.LUT R10, R10, R4, RZ, 0x3c, !PT ;  /* 0x000000040a0a7212 */ /* 0x000fe400078e3cff */
[----:B---3--:R-:W-:-:S04]  /*31c0*/  SEL R2, RZ, 0x1, P0 ;  /* 0x00000001ff027807 */ /* 0x008fc80000000000 */
[----:B------:R-:W-:Y:S01]  /*31d0*/  LOP3.LUT R9, R9, R2, RZ, 0x3c, !PT ;  /* 0x0000000209097212 */ /* 0x000fe200078e3cff */
[----:B------:R-:W-:Y:S06]  /*31e0*/  @P3 BRA `(.L_x_56) ;  /* 0xfffffffc002c3947 */ /* 0x000fec000383ffff */
[----:B------:R-:W-:Y:S01]  /*31f0*/  ULEA UR4, UR5, UR6, 0x3 ;  /* 0x0000000605047291 */ /* 0x000fe2000f8e18ff */
[----:B------:R-:W-:-:S08]  /*3200*/  SHF.L.U32 R2, R12, 0x1f, RZ ;  /* 0x0000001f0c027819 */ /* 0x000fd000000006ff */
[----:B------:R-:W2:Y:S02]  /*3210*/  SYNCS.PHASECHK.TRANS64 P0, [UR4+0xc0], R2 ;  /* 0x0000c002ff0075a7 */ /* 0x000ea40008001004 */
[----:B--2---:R-:W-:Y:S05]  /*3220*/  @P0 BRA `(.L_x_57) ;  /* 0x0000000000080947 */ /* 0x004fea0003800000 */
[----:B------:R-:W2:Y:S02]  /*3230*/  SYNCS.PHASECHK.TRANS64.TRYWAIT P0, [UR4+0xc0], R2 ;  /* 0x0000c002ff0075a7 */ /* 0x000ea40008001104 */
[----:B--2---:R-:W-:Y:S05]  /*3240*/  @!P0 BRA `(.L_x_58) ;  /* 0x0000004c00fc8947 */ /* 0x004fea0003800000 */
.L_x_57:
[----:B------:R-:W-:-:S04]  /*3250*/  UIADD3 UR7, UPT, UPT, UR5, 0x1, URZ ;  /* 0x0000000105077890 */ /* 0x000fc8000fffe0ff */
[----:B------:R-:W-:-:S04]  /*3260*/  UISETP.NE.AND UP0, UPT, UR7, 0x2, UPT ;  /* 0x000000020700788c */ /* 0x000fc8000bf05270 */
[----:B------:R-:W-:Y:S02]  /*3270*/  USEL UR8, URZ, 0x1, UP0 ;  /* 0x00000001ff087887 */ /* 0x000fe40008000000 */
[----:B------:R-:W-:-:S04]  /*3280*/  USEL UR7, UR7, URZ, UP0 ;  /* 0x000000ff07077287 */ /* 0x000fc80008000000 */
[----:B------:R-:W-:Y:S01]  /*3290*/  ULEA UR7, UR7, UR6, 0x3 ;  /* 0x0000000607077291 */ /* 0x000fe2000f8e18ff */
[----:B--2---:R-:W-:-:S04]  /*32a0*/  LOP3.LUT R2, R12, UR8, RZ, 0x3c, !PT ;  /* 0x000000080c027c12 */ /* 0x004fc8000f8e3cff */
[----:B------:R-:W-:-:S04]  /*32b0*/  SHF.L.U32 R0, R2, 0x1f, RZ ;  /* 0x0000001f02007819 */ /* 0x000fc800000006ff */
[----:B------:R-:W2:Y:S02]  /*32c0*/  SYNCS.PHASECHK.TRANS64 P0, [UR7+0xc0], R0 ;  /* 0x0000c000ff0075a7 */ /* 0x000ea40008001007 */
[----:B-12---:R-:W-:Y:S05]  /*32d0*/  @P0 EXIT ;  /* 0x000000000000094d */ /* 0x006fea0003800000 */
[----:B------:R-:W-:Y:S02]  /*32e0*/  SHF.L.U32 R2, R2, 0x1f, RZ ;  /* 0x0000001f02027819 */ /* 0x000fe400000006ff */
[----:B------:R-:W-:-:S07]  /*32f0*/  MOV R0, UR7 ;  /* 0x0000000700007c02 */ /* 0x000fce0008000f00 */
.L_x_59:
[----:B-1----:R1:W2:Y:S02]  /*3300*/  SYNCS.PHASECHK.TRANS64.TRYWAIT P0, [R0+URZ+0xc0], R2 ;  /* 0x0000c002000075a7 */ /* 0x0022a400080011ff */
[----:B--2---:R-:W-:Y:S05]  /*3310*/  @!P0 NANOSLEEP.SYNCS 0x989680 ;  /* 0x009896800000895d */ /* 0x004fea0003900000 */
[----:B------:R-:W2:Y:S02]  /*3320*/  @!P0 SYNCS.PHASECHK.TRANS64 P0, [R0+URZ+0xc0], R2 ;  /* 0x0000c002000085a7 */ /* 0x000ea400080010ff */
[----:B--2---:R-:W-:Y:S05]  /*3330*/  @P0 EXIT ;  /* 0x000000000000094d */ /* 0x004fea0003800000 */
[----:B------:R-:W-:Y:S05]  /*3340*/  BRA `(.L_x_59) ;  /* 0xfffffffc00ec7947 */ /* 0x000fea000383ffff */
.L_x_52:
[----:B------:R-:W-:Y:S05]  /*3350*/  BRA.U UP6, `(.L_x_60) ;  /* 0x0000000d06d47547 */ /* 0x000fea000b800000 */
[----:B------:R-:W-:Y:S01]  /*3360*/  UMOV UR4, 0x40 ;  /* 0x0000004000047882 */ /* 0x000fe20000000000 */
[----:B------:R-:W-:Y:S01]  /*3370*/  NOP ;  /* 0x0000000000007918 */ /* 0x000fe20000000000 */
[----:B------:R-:W-:Y:S01]  /*3380*/  ULEA UR5, UR45, UR4, 0x18 ;  /* 0x000000042d057291 */ /* 0x000fe2000f8ec0ff */
[----:B------:R-:W-:Y:S02]  /*3390*/  UMOV UR6, 0x400 ;  /* 0x0000040000067882 */ /* 0x000fe40000000000 */
[----:B------:R-:W-:-:S06]  /*33a0*/  ULEA UR6, UR45, UR6, 0x18 ;  /* 0x000000062d067291 */ /* 0x000fcc000f8ec0ff */
[----:B------:R-:W2:Y:S02]  /*33b0*/  LDS.U8 R0, [UR5+0x1c] ;  /* 0x00001c05ff007984 */ /* 0x000ea40008000000 */
[----:B--2---:R-:W-:-:S13]  /*33c0*/  ISETP.NE.AND P0, PT, R0, RZ, PT ;  /* 0x000000ff0000720c */ /* 0x004fda0003f05270 */
[----:B------:R-:W-:Y:S05]  /*33d0*/  @P0 BRA `(.L_x_61) ;  /* 0x0000000000580947 */ /* 0x000fea0003800000 */
[----:B------:R-:W-:-:S13]  /*33e0*/  ELECT P0, URZ, PT ;  /* 0x0000000000ff782f */ /* 0x000fda0003800000 */
[----:B------:R-:W-:Y:S05]  /*33f0*/  @!P0 BRA `(.L_x_62) ;  /* 0x0000000000608947 */ /* 0x000fea0003800000 */
[----:B------:R-:W-:Y:S01]  /*3400*/  UMOV UR4, 0x10 ;  /* 0x0000001000047882 */ /* 0x000fe20000000000 */
[----:B------:R-:W-:Y:S01]  /*3410*/  HFMA2 R0, -RZ, RZ, 0, 5.9604644775390625e-08 ;  /* 0x00000001ff007431 */ /* 0x000fe200000001ff */
[----:B------:R-:W-:-:S03]  /*3420*/  MOV R3, 0xffff ;  /* 0x0000ffff00037802 */ /* 0x000fc60000000f00 */
[----:B------:R-:W-:Y:S04]  /*3430*/  DEPBAR.LE SB2, 0x36 ;  /* 0x0000ad800000791a */ /* 0x000fe80000000000 */
[----:B------:R-:W2:Y:S02]  /*3440*/  UTCATOMSWS.FIND_AND_SET.ALIGN UP0, UR4, UR4 ;  /* 0x00000004000475e3 */ /* 0x000ea40008000800 */
[----:B--2---:R-:W-:Y:S01]  /*3450*/  MOV R4, UR4 ;  /* 0x0000000400047c02 */ /* 0x004fe20008000f00 */
[----:B------:R-:W-:Y:S06]  /*3460*/  BRA.U UP0, `(.L_x_63) ;  /* 0x0000000100187547 */ /* 0x000fec000b800000 */
.L_x_64:
[----:B------:R-:W-:Y:S05]  /*3470*/  NANOSLEEP 0x64 ;  /* 0x000000640000795d */ /* 0x000fea0003800000 */
[----:B------:R-:W-:-:S05]  /*3480*/  UMOV UR4, 0x10 ;  /* 0x0000001000047882 */ /* 0x000fca0000000000 */
[----:B------:R-:W-:Y:S04]  /*3490*/  DEPBAR.LE SB2, 0x36 ;  /* 0x0000ad800000791a */ /* 0x000fe80000000000 */
[----:B------:R-:W2:Y:S02]  /*34a0*/  UTCATOMSWS.FIND_AND_SET.ALIGN UP0, UR4, UR4 ;  /* 0x00000004000475e3 */ /* 0x000ea40008000800 */
[----:B--2---:R-:W-:Y:S01]  /*34b0*/  MOV R4, UR4 ;  /* 0x0000000400047c02 */ /* 0x004fe20008000f00 */
[----:B------:R-:W-:Y:S05]  /*34c0*/  BRA.U !UP0, `(.L_x_64) ;  /* 0xfffffffd08e87547 */ /* 0x000fea000b83ffff */
.L_x_63:
[-C--:B------:R-:W-:Y:S02]  /*34d0*/  SHF.L.U32 R3, R3, R4.reuse, RZ ;  /* 0x0000000403037219 */ /* 0x080fe400000006ff */
[----:B------:R-:W-:Y:S01]  /*34e0*/  SHF.L.U32 R0, R0, R4, RZ ;  /* 0x0000000400007219 */ /* 0x000fe200000006ff */
[----:B------:R-:W-:Y:S02]  /*34f0*/  IMAD.SHL.U32 R4, R4, 0x20, RZ ;  /* 0x0000002004047824 */ /* 0x000fe400078e00ff */
[----:B------:R2:W-:Y:S04]  /*3500*/  ATOMS.OR RZ, [UR5+0x14], R3 ;  /* 0x00001403ffff798c */ /* 0x0005e8000b000005 */
[----:B------:R2:W-:Y:S04]  /*3510*/  ATOMS.OR RZ, [UR5+0x18], R0 ;  /* 0x00001800ffff798c */ /* 0x0005e8000b000005 */
[----:B------:R2:W-:Y:S01]  /*3520*/  STS [UR6+0x160], R4 ;  /* 0x00016004ff007988 */ /* 0x0005e20008000806 */
[----:B------:R-:W-:Y:S05]  /*3530*/  BRA `(.L_x_62) ;  /* 0x0000000000107947 */ /* 0x000fea0003800000 */
.L_x_61:
[----:B------:R-:W-:Y:S02]  /*3540*/  MOV R0, 0xffffffff ;  /* 0xffffffff00007802 */ /* 0x000fe40000000f00 */
[----:B------:R-:W-:-:S03]  /*3550*/  MOV R4, 0x3580 ;  /* 0x0000358000047802 */ /* 0x000fc60000000f00 */
[----:B------:R2:W-:Y:S04]  /*3560*/  STS [UR6+0x160], R0 ;  /* 0x00016000ff007988 */ /* 0x0005e80008000806 */
[----:B-12--5:R-:W-:Y:S05]  /*3570*/  CALL.REL.NOINC `($__internal_1_$__cuda_sm10x_tcgen05_guardrail_trap_phase_invalid_during_alloc) ;  /* 0x0000005000bc7944 */ /* 0x026fea0003c00000 */
.L_x_62:
[----:B------:R-:W-:Y:S05]  /*3580*/  WARPSYNC.ALL ;  /* 0x0000000000007948 */ /* 0x000fea0003800000 */
[----:B------:R-:W3:Y:S01]  /*3590*/  S2UR UR4, SR_CgaCtaId ;  /* 0x00000000000479c3 */ /* 0x000ee20000008800 */
[----:B------:R-:W-:Y:S01]  /*35a0*/  UMOV UR26, 0x400 ;  /* 0x00000400001a7882 */ /* 0x000fe20000000000 */
[----:B------:R-:W-:-:S06]  /*35b0*/  NOP ;  /* 0x0000000000007918 */ /* 0x000fcc0000000000 */
[----:B------:R-:W-:Y:S06]  /*35c0*/  BAR.ARV 0x6, 0xa0 ;  /* 0x0182800000007b1d */ /* 0x000fec0000002000 */
[----:B------:R-:W4:Y:S01]  /*35d0*/  LDCU UR5, c[0x0][0x38c] ;  /* 0x00007180ff0577ac */ /* 0x000f220008000800 */
[----:B------:R-:W-:Y:S01]  /*35e0*/  LOP3.LUT R2, R2, 0xffff, RZ, 0xc0, !PT ;  /* 0x0000ffff02027812 */ /* 0x000fe200078ec0ff */
[----:B------:R-:W-:Y:S01]  /*35f0*/  IMAD.MOV.U32 R11, RZ, RZ, 0x1 ;  /* 0x00000001ff0b7424 */ /* 0x000fe200078e00ff */
[----:B------:R-:W-:Y:S01]  /*3600*/  CS2R R8, SRZ ;  /* 0x0000000000087805 */ /* 0x000fe2000001ff00 */
[----:B------:R-:W1:Y:S01]  /*3610*/  LDCU UR7, c[0x0][0x38c] ;  /* 0x00007180ff0777ac */ /* 0x000e620008000800 */
[----:B------:R-:W-:Y:S01]  /*3620*/  R2UR UR27, R2 ;  /* 0x00000000021b72ca */ /* 0x000fe200000e0000 */
[----:B------:R-:W-:Y:S01]  /*3630*/  IMAD.MOV.U32 R10, RZ, RZ, RZ ;  /* 0x000000ffff0a7224 */ /* 0x000fe200078e00ff */
[----:B------:R-:W-:Y:S01]  /*3640*/  UMOV UR30, URZ ;  /* 0x000000ff001e7c82 */ /* 0x000fe20008000000 */
[----:B------:R-:W-:Y:S01]  /*3650*/  UMOV UR24, URZ ;  /* 0x000000ff00187c82 */ /* 0x000fe20008000000 */
[----:B---3--:R-:W-:Y:S01]  /*3660*/  ULEA UR26, UR4, UR26, 0x18 ;  /* 0x0000001a041a7291 */ /* 0x008fe2000f8ec0ff */
[----:B------:R-:W-:Y:S01]  /*3670*/  UMOV UR38, 0x0 ;  /* 0x0000000000267882 */ /* 0x000fe20000000000 */
[----:B------:R-:W-:-:S02]  /*3680*/  UMOV UR39, 0x42004a0 ;  /* 0x042004a000277882 */ /* 0x000fc40000000000 */
[----:B------:R-:W-:Y:S02]  /*3690*/  UIADD3 UR4, UPT, UPT, UR26, 0x4400, URZ ;  /* 0x000044001a047890 */ /* 0x000fe4000fffe0ff */
[----:B------:R-:W-:Y:S02]  /*36a0*/  UIADD3 UR6, UPT, UPT, UR26, 0x14400, URZ ;  /* 0x000144001a067890 */ /* 0x000fe4000fffe0ff */
[----:B----4-:R-:W-:Y:S01]  /*36b0*/  UIADD3 UR5, UPT, UPT, UR5, 0x7f, URZ ;  /* 0x0000007f05057890 */ /* 0x010fe2000fffe0ff */
[----:B--2---:R-:W2:Y:S01]  /*36c0*/  LDS R0, [UR26+0x160] ;  /* 0x0001601aff007984 */ /* 0x004ea20008000800 */
[----:B-1----:R-:W-:Y:S01]  /*36d0*/  UMOV UR36, 0x0 ;  /* 0x0000000000247882 */ /* 0x002fe20000000000 */
[----:B------:R-:W-:Y:S01]  /*36e0*/  UMOV UR37, 0x42004a0 ;  /* 0x042004a000257882 */ /* 0x000fe20000000000 */
[----:B------:R-:W-:Y:S02]  /*36f0*/  USHF.R.S32.HI UR40, URZ, 0x1f, UR5 ;  /* 0x0000001fff287899 */ /* 0x000fe40008011405 */
[----:B------:R-:W-:-:S02]  /*3700*/  UISETP.GE.AND UP4, UPT, UR7, 0x1, UPT ;  /* 0x000000010700788c */ /* 0x000fc4000bf86270 */
[----:B------:R-:W-:Y:S02]  /*3710*/  ULEA.HI UR40, UR40, UR5, URZ, 0x7 ;  /* 0x0000000528287291 */ /* 0x000fe4000f8f38ff */
[----:B------:R-:W-:Y:S02]  /*3720*/  USHF.R.U32.HI UR5, URZ, 0x4, UR4 ;  /* 0x00000004ff057899 */ /* 0x000fe40008011604 */
[----:B------:R-:W-:Y:S02]  /*3730*/  USHF.R.S32.HI UR40, URZ, 0x7, UR40 ;  /* 0x00000007ff287899 */ /* 0x000fe40008011428 */
[----:B------:R-:W-:Y:S02]  /*3740*/  USHF.R.U32.HI UR4, URZ, 0x4, UR6 ;  /* 0x00000004ff047899 */ /* 0x000fe40008011606 */
[----:B------:R-:W-:Y:S02]  /*3750*/  UISETP.LT.AND UP0, UPT, UR40, 0x1, UPT ;  /* 0x000000012800788c */ /* 0x000fe4000bf01270 */
[----:B------:R-:W-:-:S02]  /*3760*/  ULOP3.LUT UR5, UR5, 0x3fff, URZ, 0xc0, !UPT ;  /* 0x00003fff05057892 */ /* 0x000fc4000f8ec0ff */
[----:B------:R-:W-:Y:S02]  /*3770*/  ULOP3.LUT UR4, UR4, 0x3fff, URZ, 0xc0, !UPT ;  /* 0x00003fff04047892 */ /* 0x000fe4000f8ec0ff */
[----:B------:R-:W-:Y:S02]  /*3780*/  USEL UR41, UR40, 0x1, !UP0 ;  /* 0x0000000128297887 */ /* 0x000fe4000c000000 */
[----:B------:R-:W-:Y:S02]  /*3790*/  ULOP3.LUT UR28, UR5, 0x10000, URZ, 0xfc, !UPT ;  /* 0x00010000051c7892 */ /* 0x000fe4000f8efcff */
[----:B------:R-:W-:Y:S02]  /*37a0*/  ULOP3.LUT UR29, UR4, 0x10000, URZ, 0xfc, !UPT ;  /* 0x00010000041d7892 */ /* 0x000fe4000f8efcff */
[----:B------:R-:W-:Y:S01]  /*37b0*/  UIADD3 UR41, UPT, UPT, -UR41, URZ, URZ ;  /* 0x000000ff29297290 */ /* 0x000fe2000fffe1ff */
[----:B------:R-:W-:Y:S01]  /*37c0*/  UMOV UR34, 0x0 ;  /* 0x0000000000227882 */ /* 0x000fe20000000000 */
[----:B------:R-:W-:Y:S01]  /*37d0*/  UMOV UR35, 0x42004a0 ;  /* 0x042004a000237882 */ /* 0x000fe20000000000 */
[----:B------:R-:W-:Y:S01]  /*37e0*/  UMOV UR32, 0x0 ;  /* 0x0000000000207882 */ /* 0x000fe20000000000 */
[----:B------:R-:W-:Y:S01]  /*37f0*/  UMOV UR33, 0x42004a0 ;  /* 0x042004a000217882 */ /* 0x000fe20000000000 */
[----:B--2---:R-:W-:-:S15]  /*3800*/  R2UR UR42, R0 ;  /* 0x00000000002a72ca */ /* 0x004fde00000e0000 */
.L_x_71:
[----:B------:R-:W-:Y:S02]  /*3810*/  LEA R0, R10, UR26, 0x3 ;  /* 0x0000001a0a007c11 */ /* 0x000fe4000f8e18ff */
[----:B------:R-:W-:Y:S02]  /*3820*/  SHF.L.U32 R2, R9, 0x1f, RZ ;  /* 0x0000001f09027819 */ /* 0x000fe400000006ff */
[----:B------:R-:W-:Y:S01]  /*3830*/  PLOP3.LUT P0, PT, PT, PT, UP4, 0x80, 0x8 ;  /* 0x000000000008781c */ /* 0x000fe20003f0f048 */
[----:B------:R-:W-:Y:S01]  /*3840*/  VIADD R3, R0, 0xc0 ;  /* 0x000000c000037836 */ /* 0x000fe20000000000 */
[----:B-1----:R-:W1:Y:S02]  /*3850*/  SYNCS.PHASECHK.TRANS64.TRYWAIT P1, [R0+URZ+0xb0], R2 ;  /* 0x0000b002000075a7 */ /* 0x002e6400080211ff */
[----:B-1-3--:R-:W-:Y:S09]  /*3860*/  @!P1 BRA `(.L_x_65) ;  /* 0x00000048008c9947 */ /* 0x00aff20003800000 */
.L_x_140:
[----:B------:R-:W-:Y:S01]  /*3870*/  LEA R4, R10, UR26, 0x4 ;  /* 0x0000001a0a047c11 */ /* 0x000fe2000f8e20ff */
[----:B------:R-:W-:Y:S01]  /*3880*/  @UP4 ULEA UR4, UR24, UR26, 0x3 ;  /* 0x0000001a18044291 */ /* 0x000fe2000f8e18ff */
[----:B------:R-:W-:Y:S01]  /*3890*/  PLOP3.LUT P2, PT, PT, PT, PT, 0x80, 0x8 ;  /* 0x000000000008781c */ /* 0x000fe20003f4f070 */
[----:B------:R-:W-:Y:S01]  /*38a0*/  ULEA UR31, UR30, UR26, 0x3 ;  /* 0x0000001a1e1f7291 */ /* 0x000fe2000f8e18ff */
[----:B------:R-:W-:Y:S02]  /*38b0*/  PRMT R3, RZ, 0x654, R3 ;  /* 0x00000654ff037816 */ /* 0x000fe40000000003 */
[----:B------:R-:W2:Y:S01]  /*38c0*/  LDS.128 R4, [R4+0x140] ;  /* 0x0001400004047984 */ /* 0x000ea20000000c00 */
[----:B-1----:R-:W-:Y:S02]  /*38d0*/  @P0 SHF.L.U32 R2, R8, 0x1f, RZ ;  /* 0x0000001f08020819 */ /* 0x002fe400000006ff */
[----:B------:R-:W-:Y:S01]  /*38e0*/  SHF.L.U32 R0, R11, 0x1f, RZ ;  /* 0x0000001f0b007819 */ /* 0x000fe200000006ff */
[----:B------:R-:W-:Y:S01]  /*38f0*/  @!PT LDS RZ, [RZ] ;  /* 0x00000000fffff984 */ /* 0x000fe20000000800 */
[----:B------:R-:W-:Y:S01]  /*3900*/  @!PT LDS RZ, [RZ] ;  /* 0x00000000fffff984 */ /* 0x000fe20000000800 */
[----:B------:R-:W-:Y:S01]  /*3910*/  @!PT LDS RZ, [RZ] ;  /* 0x00000000fffff984 */ /* 0x000fe20000000800 */
[----:B------:R-:W-:Y:S01]  /*3920*/  @!PT LDS RZ, [RZ] ;  /* 0x00000000fffff984 */ /* 0x000fe20000000800 */
[----:B------:R1:W-:Y:S06]  /*3930*/  MEMBAR.ALL.CTA ;  /* 0x0000000000007992 */ /* 0x0003ec0000008000 */
[----:B-1----:R-:W1:Y:S02]  /*3940*/  FENCE.VIEW.ASYNC.S ;  /* 0x00000000000073c6 */ /* 0x002e640000000000 */
[----:B-1----:R1:W-:Y:S01]  /*3950*/  SYNCS.ARRIVE.TRANS64.RED.A1T0 RZ, [R3+URZ], RZ ;  /* 0x000000ff03ff79a7 */ /* 0x0023e200081004ff */
[----:B------:R1:W3:Y:S01]  /*3960*/  @P0 SYNCS.PHASECHK.TRANS64.TRYWAIT P2, [UR4], R2 ;  /* 0x00000002ff0005a7 */ /* 0x0002e20008041104 */
[----:B------:R-:W-:Y:S01]  /*3970*/  ULEA.HI UR4, UR30, UR30, URZ, 0x1 ;  /* 0x0000001e1e047291 */ /* 0x000fe2000f8f08ff */
[----:B--2---:R-:W-:-:S03]  /*3980*/  LOP3.LUT P1, RZ, R6, 0x1, RZ, 0xc0, !PT ;  /* 0x0000000106ff7812 */ /* 0x004fc6000782c0ff */
[----:B------:R-:W-:Y:S02]  /*3990*/  USHF.L.U32 UR11, UR4, 0x6, URZ ;  /* 0x00000006040b7899 */ /* 0x000fe400080006ff */
[----:B------:R-:W-:Y:S02]  /*39a0*/  ULOP3.LUT UR4, UR4, 0xffe, URZ, 0xc0, !UPT ;  /* 0x00000ffe04047892 */ /* 0x000fe4000f8ec0ff */
[----:B------:R-:W-:Y:S02]  /*39b0*/  ULOP3.LUT UR11, UR11, 0xffffff80, URZ, 0xc0, !UPT ;  /* 0xffffff800b0b7892 */ /* 0x000fe4000f8ec0ff */
[----:B------:R-:W-:Y:S02]  /*39c0*/  UIADD3 UR4, UPT, UPT, -UR4, UR30, URZ ;  /* 0x0000001e04047290 */ /* 0x000fe4000fffe1ff */
[----:B------:R-:W-:Y:S01]  /*39d0*/  UIADD3 UR11, UPT, UPT, UR42, UR11, URZ ;  /* 0x0000000b2a0b7290 */ /* 0x000fe2000fffe0ff */
[----:B------:R-:W2:Y:S03]  /*39e0*/  SYNCS.PHASECHK.TRANS64.TRYWAIT P0, [UR31+0xf0], R0 ;  /* 0x0000f000ff0075a7 */ /* 0x000ea6000800111f */
[----:B------:R-:W-:Y:S01]  /*39f0*/  ULEA UR11, UR4, UR11, 0x14 ;  /* 0x0000000b040b7291 */ /* 0x000fe2000f8ea0ff */
[----:B-123--:R-:W-:Y:S11]  /*3a00*/  @!P0 BRA `(.L_x_66) ;  /* 0x0000004800388947 */ /* 0x00eff60003800000 */
.L_x_142:
[----:B------:R-:W-:Y:S01]  /*3a10*/  IADD3 R10, PT, PT, R10, 0x1, RZ ;  /* 0x000000010a0a7810 */ /* 0x000fe20007ffe0ff */
[----:B------:R-:W-:Y:S06]  /*3a20*/  BRA.U !UP4, `(.L_x_67) ;  /* 0x000000010cc07547 */ /* 0x000fec000b800000 */
[----:B------:R-:W-:Y:S01]  /*3a30*/  UPLOP3.LUT UP2, UPT, UPT, UPT, UPT, 0x40, 0x4 ;  /* 0x000000000004789c */ /* 0x000fe20003f4e870 */
[----:B------:R-:W-:Y:S01]  /*3a40*/  UMOV UR23, UR41 ;  /* 0x0000002900177c82 */ /* 0x000fe20008000000 */
[----:B------:R-:W-:Y:S01]  /*3a50*/  UMOV UR22, UR40 ;  /* 0x0000002800167c82 */ /* 0x000fe20008000000 */
[----:B------:R-:W-:-:S08]  /*3a60*/  UMOV UR10, UR24 ;  /* 0x00000018000a7c82 */ /* 0x000fd00008000000 */
.L_x_70:
[----:B------:R-:W-:Y:S02]  /*3a70*/  UIADD3 UR23, UPT, UPT, UR23, 0x1, URZ ;  /* 0x0000000117177890 */ /* 0x000fe4000fffe0ff */
[----:B--2---:R-:W-:Y:S02]  /*3a80*/  ULEA UR5, UR10, UR26, 0x3 ;  /* 0x0000001a0a057291 */ /* 0x004fe4000f8e18ff */
[----:B------:R-:W-:Y:S01]  /*3a90*/  UISETP.NE.AND UP3, UPT, UR23, URZ, UPT ;  /* 0x000000ff1700728c */ /* 0x000fe2000bf65270 */
[----:B---3--:R-:W-:Y:S10]  /*3aa0*/  @P2 BRA `(.L_x_68) ;  /* 0x00000000000c2947 */ /* 0x008ff40003800000 */
[----:B-1----:R-:W-:Y:S04]  /*3ab0*/  SHF.L.U32 R2, R8, 0x1f, RZ ;  /* 0x0000001f08027819 */ /* 0x002fe800000006ff */
[----:B------:R-:W1:Y:S02]  /*3ac0*/  SYNCS.PHASECHK.TRANS64.TRYWAIT P0, [UR5], R2 ;  /* 0x00000002ff0075a7 */ /* 0x000e640008001105 */
[----:B-1----:R-:W-:Y:S05]  /*3ad0*/  @!P0 BRA `(.L_x_69) ;  /* 0x00000048001c8947 */ /* 0x002fea0003800000 */
.L_x_68:
[----:B------:R-:W-:Y:S01]  /*3ae0*/  UISETP.NE.AND UP0, UPT, UR22, 0x1, UPT ;  /* 0x000000011600788c */ /* 0x000fe2000bf05270 */
[----:B------:R-:W-:Y:S01]  /*3af0*/  PLOP3.LUT P2, PT, PT, PT, PT, 0x80, 0x8 ;  /* 0x000000000008781c */ /* 0x000fe20003f4f070 */
[----:B------:R-:W-:Y:S02]  /*3b00*/  UIADD3 UR4, UPT, UPT, UR10, 0x1, URZ ;  /* 0x000000010a047890 */ /* 0x000fe4000fffe0ff */
[----:B------:R-:W-:Y:S02]  /*3b10*/  UIADD3 UR25, UPT, UPT, UR5, 0x40, URZ ;  /* 0x0000004005197890 */ /* 0x000fe4000fffe0ff */
[----:B------:R-:W-:Y:S01]  /*3b20*/  UISETP.NE.AND UP1, UPT, UR4, 0x8, UPT ;  /* 0x000000080400788c */ /* 0x000fe2000bf25270 */
[----:B------:R-:W-:Y:S01]  /*3b30*/  PLOP3.LUT P0, PT, PT, PT, UP0, 0x80, 0x8 ;  /* 0x000000000008781c */ /* 0x000fe20003f0f008 */
[----:B------:R-:W-:Y:S02]  /*3b40*/  UIADD3 UR22, UPT, UPT, UR22, -0x1, URZ ;  /* 0xffffffff16167890 */ /* 0x000fe4000fffe0ff */
[----:B------:R-:W-:Y:S02]  /*3b50*/  USEL UR6, URZ, 0x1, UP1 ;  /* 0x00000001ff067887 */ /* 0x000fe40008800000 */
[----:B------:R-:W-:Y:S01]  /*3b60*/  USEL UR24, UR4, URZ, UP1 ;  /* 0x000000ff04187287 */ /* 0x000fe20008800000 */
[----:B------:R-:W-:Y:S01]  /*3b70*/  UMOV UR7, 0x40004040 ;  /* 0x4000404000077882 */ /* 0x000fe20000000000 */
[----:B------:R-:W-:Y:S02]  /*3b80*/  UMOV UR5, 0x40004040 ;  /* 0x4000404000057882 */ /* 0x000fe40000000000 */
[----:B------:R-:W-:Y:S01]  /*3b90*/  @UP0 ULEA UR4, UR24, UR26, 0x3 ;  /* 0x0000001a18040291 */ /* 0x000fe2000f8e18ff */
[----:B------:R-:W-:Y:S01]  /*3ba0*/  LOP3.LUT R8, R8, UR6, RZ, 0x3c, !PT ;  /* 0x0000000608087c12 */ /* 0x000fe2000f8e3cff */
[----:B------:R-:W-:Y:S01]  /*3bb0*/  ULEA UR6, UR10, UR29, 0xa ;  /* 0x0000001d0a067291 */ /* 0x000fe2000f8e50ff */
[----:B------:R-:W-:Y:S02]  /*3bc0*/  UMOV UR21, 0x40004040 ;  /* 0x4000404000157882 */ /* 0x000fe40000000000 */
[----:B-1----:R-:W-:Y:S01]  /*3bd0*/  @P0 SHF.L.U32 R0, R8, 0x1f, RZ ;  /* 0x0000001f08000819 */ /* 0x002fe200000006ff */
[----:B------:R-:W-:Y:S02]  /*3be0*/  UIADD3 UR20, UPT, UPT, UR6, 0x2, URZ ;  /* 0x0000000206147890 */ /* 0x000fe4000fffe0ff */
[----:B------:R-:W-:Y:S01]  /*3bf0*/  UIADD3 UR16, UPT, UPT, UR6, 0x4, URZ ;  /* 0x0000000406107890 */ /* 0x000fe2000fffe0ff */
[----:B------:R2:W3:Y:S01]  /*3c00*/  @P0 SYNCS.PHASECHK.TRANS64.TRYWAIT P2, [UR4], R0 ;  /* 0x00000000ff0005a7 */ /* 0x0004e20008041104 */
[----:B------:R-:W-:Y:S02]  /*3c10*/  ULEA UR4, UR10, UR28, 0x9 ;  /* 0x0000001c0a047291 */ /* 0x000fe4000f8e48ff */
[----:B------:R-:W-:Y:S02]  /*3c20*/  UIADD3 UR12, UPT, UPT, UR6, 0x6, URZ ;  /* 0x00000006060c7890 */ /* 0x000fe4000fffe0ff */
[----:B------:R-:W-:Y:S02]  /*3c30*/  UIADD3 UR18, UPT, UPT, UR4, 0x2, URZ ;  /* 0x0000000204127890 */ /* 0x000fe4000fffe0ff */
[----:B------:R-:W-:Y:S02]  /*3c40*/  UIADD3 UR14, UPT, UPT, UR4, 0x4, URZ ;  /* 0x00000004040e7890 */ /* 0x000fe4000fffe0ff */
[----:B------:R-:W-:Y:S01]  /*3c50*/  UIADD3 UR8, UPT, UPT, UR4, 0x6, URZ ;  /* 0x0000000604087890 */ /* 0x000fe2000fffe0ff */
[----:B------:R2:W-:Y:S01]  /*3c60*/  UTCIMMA gdesc[UR4], gdesc[UR6], tmem[UR11], tmem[UR38], idesc[UR39], UP2 ;  /* 0x00ff2606040075ea */ /* 0x0005e2000900010b */
[----:B------:R-:W-:Y:S01]  /*3c70*/  UPLOP3.LUT UP2, UPT, UPT, UPT, UPT, 0x80, 0x8 ;  /* 0x000000000008789c */ /* 0x000fe20003f4f070 */
[----:B------:R-:W-:Y:S01]  /*3c80*/  UMOV UR19, 0x40004040 ;  /* 0x4000404000137882 */ /* 0x000fe20000000000 */
[----:B------:R-:W-:Y:S01]  /*3c90*/  UMOV UR17, 0x40004040 ;  /* 0x4000404000117882 */ /* 0x000fe20000000000 */
[----:B------:R2:W-:Y:S01]  /*3ca0*/  UTCIMMA gdesc[UR18], gdesc[UR20], tmem[UR11], tmem[UR36], idesc[UR37], UPT ;  /* 0x00ff2414120075ea */ /* 0x0005e2000b80010b */
[----:B------:R-:W-:Y:S01]  /*3cb0*/  UMOV UR15, 0x40004040 ;  /* 0x40004040000f7882 */ /* 0x000fe20000000000 */
[----:B------:R-:W-:Y:S01]  /*3cc0*/  UMOV UR13, 0x40004040 ;  /* 0x40004040000d7882 */ /* 0x000fe20000000000 */
[----:B------:R-:W-:Y:S01]  /*3cd0*/  UMOV UR9, 0x40004040 ;  /* 0x4000404000097882 */ /* 0x000fe20000000000 */
[----:B------:R2:W-:Y:S01]  /*3ce0*/  UTCIMMA gdesc[UR14], gdesc[UR16], tmem[UR11], tmem[UR34], idesc[UR35], UPT ;  /* 0x00ff22100e0075ea */ /* 0x0005e2000b80010b */
[----:B------:R2:W-:Y:S01]  /*3cf0*/  UTCIMMA gdesc[UR8], gdesc[UR12], tmem[UR11], tmem[UR32], idesc[UR33], UPT ;  /* 0x00ff200c080075ea */ /* 0x0005e2000b80010b */
[----:B------:R2:W-:Y:S01]  /*3d00*/  UTCBAR.MULTICAST [UR25], URZ, UR27 ;  /* 0x000000ff190073e9 */ /* 0x0005e2000800081b */
[----:B------:R-:W-:Y:S01]  /*3d10*/  UMOV UR10, UR24 ;  /* 0x00000018000a7c82 */ /* 0x000fe20008000000 */
[----:B------:R-:W-:Y:S05]  /*3d20*/  BRA.U UP3, `(.L_x_70) ;  /* 0xfffffffd03507547 */ /* 0x000fea000b83ffff */
.L_x_67:
[----:B--2---:R-:W-:Y:S01]  /*3d30*/  UIADD3 UR4, UPT, UPT, UR30, 0x1, URZ ;  /* 0x000000011e047890 */ /* 0x004fe2000fffe0ff */
[C---:B------:R-:W-:Y:S01]  /*3d40*/  ISETP.NE.AND P0, PT, R10.reuse, 0x2, PT ;  /* 0x000000020a00780c */ /* 0x040fe20003f05270 */
[----:B------:R-:W-:Y:S02]  /*3d50*/  UIADD3 UR5, UPT, UPT, UR31, 0xd0, URZ ;  /* 0x000000d01f057890 */ /* 0x000fe4000fffe0ff */
[----:B------:R-:W-:Y:S01]  /*3d60*/  UISETP.NE.AND UP0, UPT, UR4, 0x4, UPT ;  /* 0x000000040400788c */ /* 0x000fe2000bf05270 */
[----:B-1----:R-:W-:Y:S02]  /*3d70*/  SEL R0, RZ, 0x1, P0 ;  /* 0x00000001ff007807 */ /* 0x002fe40000000000 */
[----:B------:R-:W-:Y:S01]  /*3d80*/  SEL R10, R10, RZ, P0 ;  /* 0x000000ff0a0a7207 */ /* 0x000fe20000000000 */
[----:B------:R-:W-:Y:S01]  /*3d90*/  USEL UR6, URZ, 0x1, UP0 ;  /* 0x00000001ff067887 */ /* 0x000fe20008000000 */
[----:B------:R-:W-:Y:S01]  /*3da0*/  LOP3.LUT R9, R9, R0, RZ, 0x3c, !PT ;  /* 0x0000000009097212 */ /* 0x000fe200078e3cff */
[----:B------:R-:W-:Y:S01]  /*3db0*/  USEL UR30, UR4, URZ, UP0 ;  /* 0x000000ff041e7287 */ /* 0x000fe20008000000 */
[----:B------:R1:W-:Y:S03]  /*3dc0*/  UTCBAR [UR5], URZ ;  /* 0x000000ff050073e9 */ /* 0x0003e600080000ff */
[----:B------:R-:W-:Y:S01]  /*3dd0*/  LOP3.LUT R11, R11, UR6, RZ, 0x3c, !PT ;  /* 0x000000060b0b7c12 */ /* 0x000fe2000f8e3cff */
[----:B------:R-:W-:Y:S07]  /*3de0*/  @P1 BRA `(.L_x_71) ;  /* 0xfffffff800881947 */ /* 0x000fee000383ffff */
[----:B------:R-:W2:Y:S01]  /*3df0*/  S2UR UR8, SR_CgaCtaId ;  /* 0x00000000000879c3 */ /* 0x000ea20000008800 */
[----:B------:R-:W-:Y:S01]  /*3e00*/  ELECT P0, URZ, PT ;  /* 0x0000000000ff782f */ /* 0x000fe20003800000 */
[----:B------:R-:W-:Y:S01]  /*3e10*/  IMAD.MOV.U32 R0, RZ, RZ, 0x1 ;  /* 0x00000001ff007424 */ /* 0x000fe200078e00ff */
[----:B------:R-:W-:Y:S01]  /*3e20*/  UIADD3 UR26, UPT, UPT, UR26, 0xf0, URZ ;  /* 0x000000f01a1a7890 */ /* 0x000fe2000fffe0ff */
[----:B------:R-:W-:Y:S01]  /*3e30*/  SHF.L.U32 R2, R11, 0x1f, RZ ;  /* 0x0000001f0b027819 */ /* 0x000fe200000006ff */
[----:B------:R-:W-:-:S03]  /*3e40*/  UMOV UR4, 0x40 ;  /* 0x0000004000047882 */ /* 0x000fc60000000000 */
[----:B------:R-:W-:Y:S01]  /*3e50*/  UVIRTCOUNT.DEALLOC.SMPOOL 0x80 ;  /* 0x000000800000784c */ /* 0x000fe20000000000 */
[----:B--2---:R-:W-:Y:S02]  /*3e60*/  ULEA UR8, UR8, UR4, 0x18 ;  /* 0x0000000408087291 */ /* 0x004fe4000f8ec0ff */
[----:B------:R-:W-:-:S07]  /*3e70*/  ULEA UR4, UR30, UR26, 0x3 ;  /* 0x0000001a1e047291 */ /* 0x000fce000f8e18ff */
[----:B------:R2:W-:Y:S02]  /*3e80*/  @P0 STS.U8 [UR8+0x1c], R0 ;  /* 0x00001c00ff000988 */ /* 0x0005e40008000008 */
[----:B------:R-:W4:Y:S02]  /*3e90*/  SYNCS.PHASECHK.TRANS64.TRYWAIT P0, [UR4], R2 ;  /* 0x00000002ff0075a7 */ /* 0x000f240008001104 */
[----:B--2-4-:R-:W-:Y:S05]  /*3ea0*/  @!P0 BRA `(.L_x_72) ;  /* 0x0000004400408947 */ /* 0x014fea0003800000 */
.L_x_145:
[----:B------:R-:W-:-:S04]  /*3eb0*/  UIADD3 UR4, UPT, UPT, UR30, 0x1, URZ ;  /* 0x000000011e047890 */ /* 0x000fc8000fffe0ff */
[----:B------:R-:W-:-:S04]  /*3ec0*/  UISETP.NE.AND UP0, UPT, UR4, 0x4, UPT ;  /* 0x000000040400788c */ /* 0x000fc8000bf05270 */
[----:B------:R-:W-:Y:S02]  /*3ed0*/  USEL UR6, URZ, 0x1, UP0 ;  /* 0x00000001ff067887 */ /* 0x000fe40008000000 */
[----:B------:R-:W-:-:S04]  /*3ee0*/  USEL UR4, UR4, URZ, UP0 ;  /* 0x000000ff04047287 */ /* 0x000fc80008000000 */
[----:B-1----:R-:W-:Y:S01]  /*3ef0*/  ULEA UR5, UR4, UR26, 0x3 ;  /* 0x0000001a04057291 */ /* 0x002fe2000f8e18ff */
[----:B--2---:R-:W-:-:S04]  /*3f00*/  LOP3.LUT R2, R11, UR6, RZ, 0x3c, !PT ;  /* 0x000000060b027c12 */ /* 0x004fc8000f8e3cff */
[----:B------:R-:W-:-:S04]  /*3f10*/  SHF.L.U32 R3, R2, 0x1f, RZ ;  /* 0x0000001f02037819 */ /* 0x000fc800000006ff */
[----:B------:R-:W1:Y:S02]  /*3f20*/  SYNCS.PHASECHK.TRANS64.TRYWAIT P0, [UR5], R3 ;  /* 0x00000003ff0075a7 */ /* 0x000e640008001105 */
[----:B-1----:R-:W-:Y:S05]  /*3f30*/  @!P0 BRA `(.L_x_73) ;  /* 0x0000004400348947 */ /* 0x002fea0003800000 */
.L_x_147:
        /* <DEDUP_REMOVED lines=9> */
.L_x_149:
[----:B------:R-:W-:-:S04]  /*3fd0*/  UIADD3 UR4, UPT, UPT, UR4, 0x1, URZ ;  /* 0x0000000104047890 */ /* 0x000fc8000fffe0ff */
[----:B------:R-:W-:-:S04]  /*3fe0*/  UISETP.NE.AND UP0, UPT, UR4, 0x4, UPT ;  /* 0x000000040400788c */ /* 0x000fc8000bf05270 */
[----:B------:R-:W-:Y:S02]  /*3ff0*/  USEL UR5, URZ, 0x1, UP0 ;  /* 0x00000001ff057887 */ /* 0x000fe40008000000 */
[----:B------:R-:W-:-:S04]  /*4000*/  USEL UR4, UR4, URZ, UP0 ;  /* 0x000000ff04047287 */ /* 0x000fc80008000000 */
[----:B------:R-:W-:Y:S01]  /*4010*/  ULEA UR4, UR4, UR26, 0x3 ;  /* 0x0000001a04047291 */ /* 0x000fe2000f8e18ff */
[----:B------:R-:W-:-:S04]  /*4020*/  LOP3.LUT R2, R2, UR5, RZ, 0x3c, !PT ;  /* 0x0000000502027c12 */ /* 0x000fc8000f8e3cff */
[----:B------:R-:W-:-:S04]  /*4030*/  SHF.L.U32 R2, R2, 0x1f, RZ ;  /* 0x0000001f02027819 */ /* 0x000fc800000006ff */
[----:B------:R-:W2:Y:S02]  /*4040*/  SYNCS.PHASECHK.TRANS64.TRYWAIT P0, [UR4], R2 ;  /* 0x00000002ff0075a7 */ /* 0x000ea40008001104 */
[----:B--2---:R-:W-:Y:S05]  /*4050*/  @!P0 BRA `(.L_x_75) ;  /* 0x00000044001c8947 */ /* 0x004fea0003800000 */
.L_x_151:
[----:B------:R-:W-:Y:S01]  /*4060*/  NOP ;  /* 0x0000000000007918 */ /* 0x000fe20000000000 */
[----:B-1----:R-:W1:Y:S01]  /*4070*/  LDS R0, [UR8+0x14] ;  /* 0x00001408ff007984 */ /* 0x002e620008000800 */
[----:B------:R-:W-:Y:S01]  /*4080*/  ULOP3.LUT UR4, UR42, 0xffff, URZ, 0xc0, !UPT ;  /* 0x0000ffff2a047892 */ /* 0x000fe2000f8ec0ff */
[----:B------:R-:W-:Y:S01]  /*4090*/  UMOV UR5, 0xffff ;  /* 0x0000ffff00057882 */ /* 0x000fe20000000000 */
[----:B------:R-:W-:Y:S02]  /*40a0*/  UMOV UR6, 0x1 ;  /* 0x0000000100067882 */ /* 0x000fe40000000000 */
[----:B------:R-:W-:-:S04]  /*40b0*/  USHF.R.U32.HI UR4, URZ, 0x5, UR4 ;  /* 0x00000005ff047899 */ /* 0x000fc80008011604 */
[----:B------:R-:W-:Y:S02]  /*40c0*/  USHF.L.U32 UR5, UR5, UR4, URZ ;  /* 0x0000000405057299 */ /* 0x000fe400080006ff */
[----:B------:R-:W-:-:S04]  /*40d0*/  USHF.L.U32 UR4, UR6, UR4, URZ ;  /* 0x0000000406047299 */ /* 0x000fc800080006ff */
[----:B-1----:R-:W-:-:S04]  /*40e0*/  LOP3.LUT R0, R0, UR5, RZ, 0xc0, !PT ;  /* 0x0000000500007c12 */ /* 0x002fc8000f8ec0ff */
[----:B------:R-:W-:-:S13]  /*40f0*/  ISETP.NE.AND P0, PT, R0, UR5, PT ;  /* 0x0000000500007c0c */ /* 0x000fda000bf05270 */
[----:B------:R-:W-:Y:S05]  /*4100*/  @P0 BRA `(.L_x_76) ;  /* 0x0000000000580947 */ /* 0x000fea0003800000 */
[----:B------:R-:W1:Y:S02]  /*4110*/  LDS R0, [UR8+0x18] ;  /* 0x00001808ff007984 */ /* 0x000e640008000800 */
[----:B-1----:R-:W-:-:S04]  /*4120*/  LOP3.LUT R0, R0, UR4, RZ, 0xc0, !PT ;  /* 0x0000000400007c12 */ /* 0x002fc8000f8ec0ff */
[----:B------:R-:W-:-:S13]  /*4130*/  ISETP.NE.AND P0, PT, R0, UR4, PT ;  /* 0x0000000400007c0c */ /* 0x000fda000bf05270 */
[----:B------:R-:W-:Y:S05]  /*4140*/  @P0 BRA `(.L_x_77) ;  /* 0x00000000003c0947 */ /* 0x000fea0003800000 */
[----:B------:R-:W1:Y:S01]  /*4150*/  S2R R2, SR_LANEID ;  /* 0x0000000000027919 */ /* 0x000e620000000000 */
[----:B------:R-:W-:-:S06]  /*4160*/  ULOP3.LUT UR5, URZ, UR5, URZ, 0x33, !UPT ;  /* 0x00000005ff057292 */ /* 0x000fcc000f8e33ff */
[----:B------:R-:W-:-:S04]  /*4170*/  IMAD.U32 R0, RZ, RZ, UR5 ;  /* 0x00000005ff007e24 */ /* 0x000fc8000f8e00ff */
[----:B------:R2:W4:Y:S02]  /*4180*/  REDUX UR7, R0 ;  /* 0x00000000000773c4 */ /* 0x0005240000000000 */
[----:B------:R1:W-:Y:S01]  /*4190*/  UTCATOMSWS.AND URZ, UR5 ;  /* 0x0000000500ff79e3 */ /* 0x0003e20008000000 */
[----:B--2---:R-:W-:Y:S01]  /*41a0*/  LOP3.LUT R0, RZ, UR4, RZ, 0x33, !PT ;  /* 0x00000004ff007c12 */ /* 0x004fe2000f8e33ff */
[----:B------:R-:W-:Y:S02]  /*41b0*/  VOTEU.ANY UR4, UPT, PT ;  /* 0x0000000000047886 */ /* 0x000fe400038e0100 */
[----:B------:R-:W-:Y:S02]  /*41c0*/  UFLO.U32 UR4, UR4 ;  /* 0x00000004000472bd */ /* 0x000fe400080e0000 */
[----:B------:R-:W2:Y:S04]  /*41d0*/  REDUX UR6, R0 ;  /* 0x00000000000673c4 */ /* 0x000ea80000000000 */
[----:B-1----:R-:W-:-:S02]  /*41e0*/  ISETP.EQ.U32.AND P0, PT, R2, UR4, PT ;  /* 0x0000000402007c0c */ /* 0x002fc4000bf02070 */
[----:B----4-:R-:W-:-:S11]  /*41f0*/  MOV R2, UR7 ;  /* 0x0000000700027c02 */ /* 0x010fd60008000f00 */
[----:B------:R1:W-:Y:S01]  /*4200*/  @P0 ATOMS.AND RZ, [UR8+0x14], R2 ;  /* 0x00001402ffff098c */ /* 0x0003e2000a800008 */
[----:B--2---:R-:W-:-:S05]  /*4210*/  IMAD.U32 R0, RZ, RZ, UR6 ;  /* 0x00000006ff007e24 */ /* 0x004fca000f8e00ff */
[----:B------:R1:W-:Y:S01]  /*4220*/  @P0 ATOMS.AND RZ, [UR8+0x18], R0 ;  /* 0x00001800ffff098c */ /* 0x0003e2000a800008 */
[----:B------:R-:W-:Y:S05]  /*4230*/  BRA `(.L_x_78) ;  /* 0x0000000000147947 */ /* 0x000fea0003800000 */
.L_x_77:
[----:B------:R-:W-:Y:S02]  /*4240*/  MOV R2, 0x4260 ;  /* 0x0000426000027802 */ /* 0x000fe40000000f00 */
[----:B---3-5:R-:W-:Y:S05]  /*4250*/  CALL.REL.NOINC `($__internal_0_$__cuda_sm10x_tcgen05_guardrail_trap_col_being_dealloced_not_returned_by_alloc) ;  /* 0x0000004400787944 */ /* 0x028fea0003c00000 */
[----:B------:R-:W-:Y:S05]  /*4260*/  BRA `(.L_x_78) ;  /* 0x0000000000087947 */ /* 0x000fea0003800000 */
.L_x_76:
[----:B------:R-:W-:Y:S02]  /*4270*/  MOV R2, 0x4290 ;  /* 0x0000429000027802 */ /* 0x000fe40000000f00 */
[----:B---3-5:R-:W-:Y:S05]  /*4280*/  CALL.REL.NOINC `($__internal_2_$__cuda_sm10x_tcgen05_guardrail_trap_unallocated_columns_being_dealloced) ;  /* 0x0000004400847944 */ /* 0x028fea0003c00000 */
.L_x_78:
[----:B------:R-:W-:Y:S01]  /*4290*/  NOP ;  /* 0x0000000000007918 */ /* 0x000fe20000000000 */
[----:B------:R-:W-:Y:S05]  /*42a0*/  EXIT ;  /* 0x000000000000794d */ /* 0x000fea0003800000 */
.L_x_60:
[----:B------:R-:W-:-:S09]  /*42b0*/  UISETP.NE.OR UP0, UPT, UR17, 0x3, !UP5 ;  /* 0x000000031100788c */ /* 0x000fd2000ef05670 */
[----:B------:R-:W-:Y:S05]  /*42c0*/  BRA.U UP0, `(.L_x_79) ;  /* 0x0000000d007c7547 */ /* 0x000fea000b800000 */
[----:B------:R-:W2:Y:S01]  /*42d0*/  LDCU UR32, c[0x0][0x370] ;  /* 0x00006e00ff2077ac */ /* 0x000ea20008000800 */
[----:B------:R-:W3:Y:S01]  /*42e0*/  LDC.64 R16, c[0x0][0x348] ;  /* 0x0000d200ff107b82 */ /* 0x000ee20000000a00 */
[----:B------:R-:W-:Y:S02]  /*42f0*/  HFMA2 R13, -RZ, RZ, 0, 0 ;  /* 0x00000000ff0d7431 */ /* 0x000fe400000001ff */
[----:B------:R-:W-:Y:S01]  /*4300*/  IMAD.MOV.U32 R15, RZ, RZ, 0x1 ;  /* 0x00000001ff0f7424 */ /* 0x000fe200078e00ff */
[----:B------:R-:W2:Y:S01]  /*4310*/  LDCU.128 UR28, c[0x0][0xb10] ;  /* 0x00016200ff1c77ac */ /* 0x000ea20008000c00 */
[----:B------:R-:W-:Y:S01]  /*4320*/  IMAD.MOV.U32 R14, RZ, RZ, RZ ;  /* 0x000000ffff0e7224 */ /* 0x000fe200078e00ff */
[----:B------:R-:W-:Y:S01]  /*4330*/  MOV R7, 0x1000 ;  /* 0x0000100000077802 */ /* 0x000fe20000000f00 */
[----:B------:R-:W4:Y:S01]  /*4340*/  LDCU UR27, c[0x0][0x374] ;  /* 0x00006e80ff1b77ac */ /* 0x000f220008000800 */
[----:B------:R-:W1:Y:S01]  /*4350*/  LDC.64 R2, c[0x0][0x888] ;  /* 0x00022200ff027b82 */ /* 0x000e620000000a00 */
[----:B------:R-:W4:Y:S01]  /*4360*/  LDCU UR15, c[0x0][0xb0c] ;  /* 0x00016180ff0f77ac */ /* 0x000f220008000800 */
[----:B------:R-:W3:Y:S06]  /*4370*/  LDCU UR38, c[0x0][0xb20] ;  /* 0x00016400ff2677ac */ /* 0x000eec0008000800 */
[----:B------:R-:W1:Y:S01]  /*4380*/  LDC.64 R4, c[0x0][0x890] ;  /* 0x00022400ff047b82 */ /* 0x000e620000000a00 */
[----:B------:R-:W3:Y:S01]  /*4390*/  LDCU UR4, c[0x0][0xb30] ;  /* 0x00016600ff0477ac */ /* 0x000ee20008000800 */
[----:B------:R-:W-:Y:S01]  /*43a0*/  UMOV UR21, 0x400 ;  /* 0x0000040000157882 */ /* 0x000fe20000000000 */
[----:B--2---:R-:W-:-:S02]  /*43b0*/  UIMAD.WIDE.U32 UR6, UR32, UR28, URZ ;  /* 0x0000001c200672a5 */ /* 0x004fc4000f8e00ff */
[----:B----4-:R-:W-:Y:S02]  /*43c0*/  UIMAD.WIDE.U32 UR8, UR27, UR31, URZ ;  /* 0x0000001f1b0872a5 */ /* 0x010fe4000f8e00ff */
[----:B------:R-:W-:Y:S02]  /*43d0*/  ULEA UR21, UR45, UR21, 0x18 ;  /* 0x000000152d157291 */ /* 0x000fe4000f8ec0ff */
[----:B------:R-:W-:Y:S02]  /*43e0*/  UPLOP3.LUT UP3, UPT, UPT, UPT, UPT, 0x40, 0x4 ;  /* 0x000000000004789c */ /* 0x000fe40003f6e870 */
[----:B------:R-:W-:Y:S01]  /*43f0*/  UIADD3 UR33, UPT, UPT, UR21, 0x88, URZ ;  /* 0x0000008815217890 */ /* 0x000fe2000fffe0ff */
[----:B------:R-:W-:Y:S01]  /*4400*/  UMOV UR6, UR7 ;  /* 0x0000000700067c82 */ /* 0x000fe20008000000 */
[----:B------:R-:W-:Y:S01]  /*4410*/  UMOV UR34, UR9 ;  /* 0x0000000900227c82 */ /* 0x000fe20008000000 */
[----:B------:R-:W-:Y:S02]  /*4420*/  UISETP.GE.AND UP0, UPT, UR42, 0x1, UPT ;  /* 0x000000012a00788c */ /* 0x000fe4000bf06270 */
[----:B------:R-:W-:Y:S01]  /*4430*/  UISETP.NE.AND UP4, UPT, UR42, 0x1, UPT ;  /* 0x000000012a00788c */ /* 0x000fe2000bf85270 */
[----:B------:R-:W2:Y:S01]  /*4440*/  LDCU.64 UR22, c[0x0][0xb28] ;  /* 0x00016500ff1677ac */ /* 0x000ea20008000a00 */
[----:B------:R-:W-:-:S02]  /*4450*/  UISETP.NE.AND UP6, UPT, UR15, 0x1, UPT ;  /* 0x000000010f00788c */ /* 0x000fc4000bfc5270 */
[----:B------:R-:W-:Y:S02]  /*4460*/  UISETP.NE.AND UP5, UPT, UR30, 0x1, UPT ;  /* 0x000000011e00788c */ /* 0x000fe4000bfa5270 */
[----:B------:R-:W-:Y:S02]  /*4470*/  UIADD3 UR17, UPT, UPT, UR21, 0x80, URZ ;  /* 0x0000008015117890 */ /* 0x000fe4000fffe0ff */
[----:B------:R-:W-:Y:S02]  /*4480*/  UPRMT UR33, UR45, 0x654, UR33 ;  /* 0x000006542d217896 */ /* 0x000fe40008000021 */
[----:B------:R-:W-:Y:S02]  /*4490*/  USHF.R.U32.HI UR35, URZ, UR29, UR6 ;  /* 0x0000001dff237299 */ /* 0x000fe40008011606 */
[----:B---3--:R-:W-:Y:S02]  /*44a0*/  USHF.R.U32.HI UR34, URZ, UR38, UR34 ;  /* 0x00000026ff227299 */ /* 0x008fe40008011622 */
[----:B------:R-:W-:-:S11]  /*44b0*/  UISETP.NE.AND UP2, UPT, UR4, 0x1, UPT ;  /* 0x000000010400788c */ /* 0x000fd6000bf45270 */
.L_x_88:
[C---:B------:R-:W-:Y:S02]  /*44c0*/  LEA R12, R14.reuse, UR21, 0x3 ;  /* 0x000000150e0c7c11 */ /* 0x040fe4000f8e18ff */
[----:B------:R-:W-:Y:S02]  /*44d0*/  SHF.L.U32 R0, R13, 0x1f, RZ ;  /* 0x0000001f0d007819 */ /* 0x000fe400000006ff */
[----:B------:R-:W-:Y:S02]  /*44e0*/  LEA R8, R14, UR21, 0x4 ;  /* 0x000000150e087c11 */ /* 0x000fe4000f8e20ff */
[----:B---3--:R-:W3:Y:S02]  /*44f0*/  SYNCS.PHASECHK.TRANS64.TRYWAIT P0, [R12+URZ+0xb0], R0 ;  /* 0x0000b0000c0075a7 */ /* 0x008ee400080011ff */
[----:B---3--:R-:W-:Y:S05]  /*4500*/  @!P0 BRA `(.L_x_80) ;  /* 0x0000004000088947 */ /* 0x008fea0003800000 */
.L_x_152:
[----:B------:R-:W4:Y:S01]  /*4510*/  LDS.128 R8, [R8+0x140] ;  /* 0x0001400008087984 */ /* 0x000f220000000c00 */
[----:B------:R-:W-:Y:S01]  /*4520*/  UISETP.GE.AND UP0, UPT, UR42, 0x1, UPT ;  /* 0x000000012a00788c */ /* 0x000fe2000bf06270 */
[----:B------:R-:W-:Y:S01]  /*4530*/  @!PT LDS RZ, [RZ] ;  /* 0x00000000fffff984 */ /* 0x000fe20000000800 */
[----:B------:R-:W-:Y:S01]  /*4540*/  @!PT LDS RZ, [RZ] ;  /* 0x00000000fffff984 */ /* 0x000fe20000000800 */
[----:B------:R-:W-:Y:S01]  /*4550*/  @!PT LDS RZ, [RZ] ;  /* 0x00000000fffff984 */ /* 0x000fe20000000800 */
[----:B------:R-:W-:Y:S01]  /*4560*/  @!PT LDS RZ, [RZ] ;  /* 0x00000000fffff984 */ /* 0x000fe20000000800 */
[----:B------:R1:W-:Y:S06]  /*4570*/  MEMBAR.ALL.CTA ;  /* 0x0000000000007992 */ /* 0x0003ec0000008000 */
[----:B-1----:R-:W1:Y:S01]  /*4580*/  FENCE.VIEW.ASYNC.S ;  /* 0x00000000000073c6 */ /* 0x002e620000000000 */
[----:B----4-:R-:W-:Y:S11]  /*4590*/  LOP3.LUT P0, RZ, R10, 0x1, RZ, 0xc0, !PT ;  /* 0x000000010aff7812 */ /* 0x010ff6000780c0ff */
[----:B------:R-:W-:Y:S02]  /*45a0*/  @!UPT UIADD3 URZ, UPT, UPT, URZ, URZ, URZ ;  /* 0x000000fffffff290 */ /* 0x000fe4000fffe0ff */
[----:B-1----:R-:W-:Y:S01]  /*45b0*/  VOTEU.ANY UP1, P0 ;  /* 0x0000000000ff7886 */ /* 0x002fe20000020100 */
[----:B------:R-:W-:Y:S11]  /*45c0*/  PLOP3.LUT P0, PT, PT, PT, UP1, 0x80, 0x8 ;  /* 0x000000000008781c */ /* 0x000ff60003f0f018 */
[----:B------:R-:W-:Y:S02]  /*45d0*/  @!UPT UIADD3 URZ, UPT, UPT, URZ, URZ, URZ ;  /* 0x000000fffffff290 */ /* 0x000fe4000fffe0ff */
[----:B---3--:R-:W-:Y:S02]  /*45e0*/  @P0 SHF.R.U32.HI R0, RZ, 0x10, R9 ;  /* 0x00000010ff000819 */ /* 0x008fe40000011609 */
[----:B------:R-:W-:Y:S02]  /*45f0*/  @P0 MOV R6, R8 ;  /* 0x0000000800060202 */ /* 0x000fe40000000f00 */
[----:B------:R-:W-:Y:S01]  /*4600*/  @P0 R2UR UR4, R0 ;  /* 0x00000000000402ca */ /* 0x000fe200000e0000 */
[----:B------:R-:W-:Y:S01]  /*4610*/  VIADD R0, R12, 0xc0 ;  /* 0x000000c00c007836 */ /* 0x000fe20000000000 */
[----:B------:R-:W-:Y:S02]  /*4620*/  @P0 LOP3.LUT R8, R9, 0xffff, RZ, 0xc0, !PT ;  /* 0x0000ffff09080812 */ /* 0x000fe400078ec0ff */
[----:B------:R-:W-:Y:S02]  /*4630*/  @P0 R2UR UR6, R6 ;  /* 0x00000000060602ca */ /* 0x000fe400000e0000 */
[----:B------:R-:W-:Y:S02]  /*4640*/  PRMT R0, RZ, 0x654, R0 ;  /* 0x00000654ff007816 */ /* 0x000fe40000000000 */
[----:B------:R-:W-:Y:S02]  /*4650*/  @P0 R2UR UR5, R8 ;  /* 0x00000000080502ca */ /* 0x000fe400000e0000 */
[----:B------:R1:W-:Y:S03]  /*4660*/  SYNCS.ARRIVE.TRANS64.RED.A1T0 RZ, [R0+URZ], RZ ;  /* 0x000000ff00ff79a7 */ /* 0x0003e600081004ff */
[----:B------:R-:W-:Y:S04]  /*4670*/  @UP1 UMOV UR26, UR4 ;  /* 0x00000004001a1c82 */ /* 0x000fe80008000000 */
[----:B------:R-:W-:Y:S04]  /*4680*/  @UP1 UMOV UR14, UR6 ;  /* 0x00000006000e1c82 */ /* 0x000fe80008000000 */
[----:B------:R-:W-:Y:S01]  /*4690*/  @UP1 UMOV UR13, UR5 ;  /* 0x00000005000d1c82 */ /* 0x000fe20008000000 */
[----:B------:R-:W-:Y:S05]  /*46a0*/  BRA.U !UP0, `(.L_x_81) ;  /* 0x0000000108a47547 */ /* 0x000fea000b800000 */
[----:B------:R-:W-:Y:S02]  /*46b0*/  UIMAD.WIDE.U32 UR8, UR13, UR31, URZ ;  /* 0x0000001f0d0872a5 */ /* 0x000fe4000f8e00ff */
[----:B------:R-:W-:Y:S02]  /*46c0*/  UIMAD.WIDE.U32 UR10, UR14, UR28, URZ ;  /* 0x0000001c0e0a72a5 */ /* 0x000fe4000f8e00ff */
[----:B------:R-:W-:Y:S02]  /*46d0*/  USEL UR4, UR27, UR34, !UP5 ;  /* 0x000000221b047287 */ /* 0x000fe4000e800000 */
[----:B------:R-:W-:Y:S02]  /*46e0*/  USEL UR7, UR32, UR35, !UP6 ;  /* 0x0000002320077287 */ /* 0x000fe4000f000000 */
[----:B--2---:R-:W-:Y:S02]  /*46f0*/  UIMAD.WIDE.U32 UR18, UR4, UR22, URZ ;  /* 0x00000016041272a5 */ /* 0x004fe4000f8e00ff */
[----:B------:R-:W-:Y:S01]  /*4700*/  UIMAD.WIDE.U32 UR24, UR7, UR22, URZ ;  /* 0x00000016071872a5 */ /* 0x000fe2000f8e00ff */
[----:B------:R-:W-:Y:S02]  /*4710*/  UMOV UR5, UR9 ;  /* 0x0000000900057c82 */ /* 0x000fe40008000000 */
[----:B------:R-:W-:Y:S03]  /*4720*/  USHF.R.U32.HI UR6, URZ, UR38, UR5 ;  /* 0x00000026ff067299 */ /* 0x000fe60008011605 */
[----:B------:R-:W-:Y:S01]  /*4730*/  UMOV UR5, UR11 ;  /* 0x0000000b00057c82 */ /* 0x000fe20008000000 */
[----:B------:R-:W-:Y:S02]  /*4740*/  USEL UR6, UR13, UR6, !UP5 ;  /* 0x000000060d067287 */ /* 0x000fe4000e800000 */
[----:B------:R-:W-:Y:S02]  /*4750*/  USHF.R.U32.HI UR8, URZ, UR29, UR5 ;  /* 0x0000001dff087299 */ /* 0x000fe40008011605 */
[----:B------:R-:W-:Y:S01]  /*4760*/  UIMAD.WIDE.U32 UR10, UR6, UR22, URZ ;  /* 0x00000016060a72a5 */ /* 0x000fe2000f8e00ff */
[----:B------:R-:W-:Y:S02]  /*4770*/  UMOV UR5, UR19 ;  /* 0x0000001300057c82 */ /* 0x000fe40008000000 */
[----:B------:R-:W-:Y:S03]  /*4780*/  @UP4 USHF.R.U32.HI UR4, URZ, UR23, UR5 ;  /* 0x00000017ff044299 */ /* 0x000fe60008011605 */
[----:B------:R-:W-:Y:S01]  /*4790*/  UMOV UR5, UR25 ;  /* 0x0000001900057c82 */ /* 0x000fe20008000000 */
[----:B------:R-:W-:Y:S02]  /*47a0*/  UIMAD UR4, UR42, UR4, URZ ;  /* 0x000000042a0472a4 */ /* 0x000fe4000f8e02ff */
[----:B------:R-:W-:Y:S02]  /*47b0*/  @UP4 USHF.R.U32.HI UR7, URZ, UR23, UR5 ;  /* 0x00000017ff074299 */ /* 0x000fe40008011605 */
[----:B------:R-:W-:Y:S02]  /*47c0*/  USEL UR5, UR14, UR8, !UP6 ;  /* 0x000000080e057287 */ /* 0x000fe4000f000000 */
[----:B------:R-:W-:Y:S02]  /*47d0*/  UIMAD UR8, UR42, UR7, URZ ;  /* 0x000000072a0872a4 */ /* 0x000fe4000f8e02ff */
[----:B------:R-:W-:Y:S03]  /*47e0*/  UISETP.GE.AND UP0, UPT, UR6, UR4, UPT ;  /* 0x000000040600728c */ /* 0x000fe6000bf06270 */
[----:B------:R-:W-:Y:S01]  /*47f0*/  UMOV UR4, UR11 ;  /* 0x0000000b00047c82 */ /* 0x000fe20008000000 */
[----:B------:R-:W-:Y:S02]  /*4800*/  UISETP.GE.OR UP0, UPT, UR5, UR8, UP0 ;  /* 0x000000080500728c */ /* 0x000fe40008706670 */
[----:B------:R-:W-:Y:S02]  /*4810*/  USHF.R.U32.HI UR4, URZ, UR23, UR4 ;  /* 0x00000017ff047299 */ /* 0x000fe40008011604 */
[----:B------:R-:W-:Y:S02]  /*4820*/  UIMAD.WIDE.U32 UR8, UR5, UR22, URZ ;  /* 0x00000016050872a5 */ /* 0x000fe4000f8e00ff */
[----:B------:R-:W-:Y:S04]  /*4830*/  USEL UR10, UR6, UR4, !UP4 ;  /* 0x00000004060a7287 */ /* 0x000fe8000e000000 */
[----:B------:R-:W-:Y:S01]  /*4840*/  UIADD3 UR11, UPT, UPT, -UR10, URZ, URZ ;  /* 0x000000ff0a0b7290 */ /* 0x000fe2000fffe1ff */
[----:B------:R-:W-:Y:S02]  /*4850*/  @!UP0 UMOV UR4, UR9 ;  /* 0x0000000900048c82 */ /* 0x000fe40008000000 */
[----:B------:R-:W-:Y:S02]  /*4860*/  @!UP0 USHF.R.U32.HI UR4, URZ, UR23, UR4 ;  /* 0x00000017ff048299 */ /* 0x000fe40008011604 */
[----:B------:R-:W-:Y:S02]  /*4870*/  UIMAD UR8, UR42, UR11, UR6 ;  /* 0x0000000b2a0872a4 */ /* 0x000fe4000f8e0206 */
[----:B------:R-:W-:Y:S04]  /*4880*/  @!UP0 USEL UR4, UR5, UR4, !UP4 ;  /* 0x0000000405048287 */ /* 0x000fe8000e000000 */
[----:B------:R-:W-:Y:S02]  /*4890*/  @!UP0 UIMAD UR8, UR7, UR8, UR4 ;  /* 0x00000008070882a4 */ /* 0x000fe4000f8e0204 */
[----:B------:R-:W-:Y:S02]  /*48a0*/  @!UP0 UIADD3 UR9, UPT, UPT, UR10, -UR4, URZ ;  /* 0x800000040a098290 */ /* 0x000fe4000fffe0ff */
[----:B------:R-:W-:Y:S02]  /*48b0*/  UIADD3 UR4, UPT, UPT, -UR5, URZ, URZ ;  /* 0x000000ff05047290 */ /* 0x000fe4000fffe1ff */
[----:B------:R-:W-:Y:S02]  /*48c0*/  UIADD3 UR7, UPT, UPT, -UR6, URZ, URZ ;  /* 0x000000ff06077290 */ /* 0x000fe4000fffe1ff */
[----:B------:R-:W-:Y:S02]  /*48d0*/  @!UP0 UIMAD UR6, UR9, UR42, UR5 ;  /* 0x0000002a090682a4 */ /* 0x000fe4000f8e0205 */
[----:B------:R-:W-:Y:S02]  /*48e0*/  UIMAD UR14, UR15, UR4, UR14 ;  /* 0x000000040f0e72a4 */ /* 0x000fe4000f8e020e */
[----:B------:R-:W-:Y:S01]  /*48f0*/  UIMAD UR13, UR30, UR7, UR13 ;  /* 0x000000071e0d72a4 */ /* 0x000fe2000f8e020d */
[----:B------:R-:W-:Y:S02]  /*4900*/  @!UP0 UMOV UR5, UR8 ;  /* 0x0000000800058c82 */ /* 0x000fe40008000000 */
[----:B------:R-:W-:Y:S02]  /*4910*/  UIMAD UR14, UR5, UR15, UR14 ;  /* 0x0000000f050e72a4 */ /* 0x000fe4000f8e020e */
[----:B------:R-:W-:Y:S11]  /*4920*/  UIMAD UR13, UR6, UR30, UR13 ;  /* 0x0000001e060d72a4 */ /* 0x000ff6000f8e020d */
[----:B------:R-:W-:Y:S01]  /*4930*/  @!UPT UIADD3 URZ, UPT, UPT, URZ, URZ, URZ ;  /* 0x000000fffffff290 */ /* 0x000fe2000fffe0ff */
.L_x_81:
[----:B------:R-:W3:Y:S01]  /*4940*/  @!UP2 LDCU.128 UR8, c[0x0][0xb10] ;  /* 0x00016200ff08a7ac */ /* 0x000ee20008000c00 */
[C---:B------:R-:W-:Y:S02]  /*4950*/  ISETP.NE.U32.AND P1, PT, R4.reuse, RZ, PT ;  /* 0x000000ff0400720c */ /* 0x040fe40003f25070 */
[----:B------:R-:W-:Y:S02]  /*4960*/  ISETP.NE.U32.AND P0, PT, R4, RZ, PT ;  /* 0x000000ff0400720c */ /* 0x000fe40003f05070 */
[C---:B------:R-:W-:Y:S02]  /*4970*/  ISETP.NE.AND.EX P1, PT, R5.reuse, RZ, PT, P1 ;  /* 0x000000ff0500720c */ /* 0x040fe40003f25310 */
[----:B------:R-:W-:Y:S01]  /*4980*/  ISETP.NE.AND.EX P0, PT, R5, RZ, PT, P0 ;  /* 0x000000ff0500720c */ /* 0x000fe20003f05300 */
[----:B------:R-:W4:Y:S01]  /*4990*/  @!UP2 LDCU UR5, c[0x0][0xb0c] ;  /* 0x00016180ff05a7ac */ /* 0x000f220008000800 */
[----:B------:R-:W-:Y:S01]  /*49a0*/  SHF.L.U32 R9, R15, 0x1f, RZ ;  /* 0x0000001f0f097819 */ /* 0x000fe200000006ff */
[----:B------:R-:W-:Y:S02]  /*49b0*/  USHF.L.U32 UR19, UR16, 0x6, URZ ;  /* 0x0000000610137899 */ /* 0x000fe400080006ff */
[----:B------:R-:W-:Y:S02]  /*49c0*/  USHF.L.U32 UR18, UR20, 0x7, URZ ;  /* 0x0000000714127899 */ /* 0x000fe400080006ff */
[----:B---3--:R-:W-:Y:S07]  /*49d0*/  UIMAD.WIDE.U32 UR6, UR14, UR8, URZ ;  /* 0x000000080e0672a5 */ /* 0x008fee000f8e00ff */
[----:B------:R-:W-:Y:S01]  /*49e0*/  @!UP2 UMOV UR4, UR7 ;  /* 0x000000070004ac82 */ /* 0x000fe20008000000 */
[----:B----4-:R-:W-:Y:S02]  /*49f0*/  @!UP2 UISETP.NE.AND UP0, UPT, UR5, 0x1, UPT ;  /* 0x000000010500a88c */ /* 0x010fe4000bf05270 */
[----:B------:R-:W-:Y:S02]  /*4a00*/  @!UP2 USHF.R.U32.HI UR4, URZ, UR9, UR4 ;  /* 0x00000009ff04a299 */ /* 0x000fe40008011604 */
[----:B------:R-:W-:Y:S02]  /*4a10*/  UIMAD.WIDE.U32 UR6, UR13, UR11, URZ ;  /* 0x0000000b0d0672a5 */ /* 0x000fe4000f8e00ff */
[----:B------:R-:W-:Y:S02]  /*4a20*/  @!UP2 USEL UR8, UR14, UR4, !UP0 ;  /* 0x000000040e08a287 */ /* 0x000fe4000c000000 */
[----:B------:R-:W-:Y:S03]  /*4a30*/  @!UP2 UISETP.NE.AND UP0, UPT, UR10, 0x1, UPT ;  /* 0x000000010a00a88c */ /* 0x000fe6000bf05270 */
[----:B------:R-:W-:Y:S02]  /*4a40*/  @!UP2 UMOV UR6, UR7 ;  /* 0x000000070006ac82 */ /* 0x000fe40008000000 */
[----:B------:R-:W3:Y:S02]  /*4a50*/  @!UP2 LDCU UR4, c[0x0][0xb20] ;  /* 0x00016400ff04a7ac */ /* 0x000ee40008000800 */
[----:B---3--:R-:W-:Y:S04]  /*4a60*/  @!UP2 USHF.R.U32.HI UR6, URZ, UR4, UR6 ;  /* 0x00000004ff06a299 */ /* 0x008fe80008011606 */
[----:B------:R-:W-:Y:S04]  /*4a70*/  @!UP2 USEL UR6, UR13, UR6, !UP0 ;  /* 0x000000060d06a287 */ /* 0x000fe8000c000000 */
[----:B------:R-:W-:Y:S02]  /*4a80*/  @!UP2 UIADD3 UR4, UPT, UPT, -UR8, UR6, URZ ;  /* 0x000000060804a290 */ /* 0x000fe4000fffe1ff */
[----:B------:R-:W-:Y:S02]  /*4a90*/  @!UP2 UIADD3 UR6, UPT, UPT, UR8, -UR6, URZ ;  /* 0x800000060806a290 */ /* 0x000fe4000fffe0ff */
[----:B------:R-:W-:Y:S02]  /*4aa0*/  @!UP2 UIMAD UR14, UR4, UR5, UR14 ;  /* 0x00000005040ea2a4 */ /* 0x000fe4000f8e020e */
[----:B------:R-:W-:Y:S01]  /*4ab0*/  @!UP2 UIMAD UR13, UR6, UR10, UR13 ;  /* 0x0000000a060da2a4 */ /* 0x000fe2000f8e020d */
[----:B------:R-:W-:Y:S11]  /*4ac0*/  BRA.U UP3, `(.L_x_82) ;  /* 0x0000000103107547 */ /* 0x000ff6000b800000 */
[----:B------:R-:W-:Y:S04]  /*4ad0*/  MOV R6, UR37 ;  /* 0x0000002500067c02 */ /* 0x000fe80008000f00 */
[----:B------:R-:W-:Y:S04]  /*4ae0*/  SHF.L.U32 R6, R6, 0x1f, RZ ;  /* 0x0000001f06067819 */ /* 0x000fe800000006ff */
[----:B------:R-:W3:Y:S02]  /*4af0*/  SYNCS.PHASECHK.TRANS64.TRYWAIT P2, [UR21+0xa8], R6 ;  /* 0x0000a806ff0075a7 */ /* 0x000ee40008041115 */
[----:B---3--:R-:W-:Y:S05]  /*4b00*/  @!P2 BRA `(.L_x_83) ;  /* 0x00000038009ca947 */ /* 0x008fea0003800000 */
.L_x_82:
[----:B------:R-:W-:Y:S05]  /*4b10*/  @!P1 BRA `(.L_x_84) ;  /* 0x0000000000309947 */ /* 0x000fea0003800000 */
[----:B------:R-:W-:Y:S01]  /*4b20*/  ISETP.NE.U32.AND P1, PT, R2, RZ, PT ;  /* 0x000000ff0200720c */ /* 0x000fe20003f25070 */
[----:B------:R-:W3:Y:S01]  /*4b30*/  LDCU.64 UR4, c[0x0][0x358] ;  /* 0x00006b00ff0477ac */ /* 0x000ee20008000a00 */
[----:B------:R-:W-:Y:S02]  /*4b40*/  IMAD.MOV.U32 R78, RZ, RZ, 0x1 ;  /* 0x00000001ff4e7424 */ /* 0x000fe400078e00ff */
[----:B------:R-:W-:Y:S11]  /*4b50*/  ISETP.NE.AND.EX P1, PT, R3, RZ, PT, P1 ;  /* 0x000000ff0300720c */ /* 0x000ff60003f25310 */
[----:B------:R-:W-:Y:S02]  /*4b60*/  @!UPT UIADD3 URZ, UPT, UPT, URZ, URZ, URZ ;  /* 0x000000fffffff290 */ /* 0x000fe4000fffe0ff */
[----:B------:R-:W4:Y:S01]  /*4b70*/  @P1 LDC.64 R10, c[0x0][0x888] ;  /* 0x00022200ff0a1b82 */ /* 0x000f220000000a00 */
[----:B-1----:R-:W-:Y:S04]  /*4b80*/  @P1 IMAD R0, R4, UR36, RZ ;  /* 0x0000002404001c24 */ /* 0x002fe8000f8e02ff */
[----:B----4-:R-:W-:Y:S04]  /*4b90*/  @P1 IMAD.WIDE R10, R0, 0x4, R10 ;  /* 0x00000004000a1825 */ /* 0x010fe800078e020a */
[----:B------:R-:W-:Y:S01]  /*4ba0*/  HFMA2 R0, -RZ, RZ, 0, 5.9604644775390625e-08 ;  /* 0x00000001ff007431 */ /* 0x000fe200000001ff */
[----:B---3-5:R3:W5:Y:S04]  /*4bb0*/  @P1 LDG.E R40, desc[UR4][R10.64] ;  /* 0x000000040a281981 */ /* 0x028768000c1e1900 */
[----:B------:R-:W-:Y:S01]  /*4bc0*/  @!P1 PRMT R78, R0, 0x7610, R78 ;  /* 0x00007610004e9816 */ /* 0x000fe2000000004e */
[----:B---3--:R-:W4:Y:S06]  /*4bd0*/  @!P1 LDC R40, c[0x0][0x880] ;  /* 0x00022000ff289b82 */ /* 0x008f2c0000000800 */
.L_x_84:
[----:B----45:R-:W-:Y:S01]  /*4be0*/  @!P0 ISETP.EQ.AND P1, PT, R40, RZ, PT ;  /* 0x000000ff2800820c */ /* 0x030fe20003f22270 */
[----:B------:R-:W-:Y:S01]  /*4bf0*/  @!UPT UIADD3 URZ, UPT, UPT, URZ, URZ, URZ ;  /* 0x000000fffffff290 */ /* 0x000fe2000fffe0ff */
[----:B------:R-:W-:Y:S11]  /*4c00*/  @!P0 BRA `(.L_x_85) ;  /* 0x0000000000188947 */ /* 0x000ff60003800000 */
[----:B------:R-:W-:Y:S02]  /*4c10*/  LOP3.LUT P0, RZ, R78, 0xff, RZ, 0xc0, !PT ;  /* 0x000000ff4eff7812 */ /* 0x000fe4000780c0ff */
[----:B------:R-:W-:Y:S04]  /*4c20*/  ISETP.NE.U32.AND P1, PT, R2, RZ, PT ;  /* 0x000000ff0200720c */ /* 0x000fe80003f25070 */
[----:B------:R-:W-:Y:S04]  /*4c30*/  ISETP.NE.AND.EX P1, PT, R3, RZ, PT, P1 ;  /* 0x000000ff0300720c */ /* 0x000fe80003f25310 */
[----:B------:R-:W-:Y:S03]  /*4c40*/  PLOP3.LUT P1, PT, P1, PT, PT, 0x8, 0x80 ;  /* 0x000000000080781c */ /* 0x000fe60000f2e170 */
[----:B------:R-:W-:Y:S11]  /*4c50*/  @P0 ISETP.EQ.AND P1, PT, R40, RZ, PT ;  /* 0x000000ff2800020c */ /* 0x000ff60003f22270 */
[----:B------:R-:W-:Y:S02]  /*4c60*/  @!UPT UIADD3 URZ, UPT, UPT, URZ, URZ, URZ ;  /* 0x000000fffffff290 */ /* 0x000fe4000fffe0ff */
.L_x_85:
[----:B------:R-:W3:Y:S01]  /*4c70*/  SYNCS.PHASECHK.TRANS64.TRYWAIT P2, [UR21+0x90], R9 ;  /* 0x00009009ff0075a7 */ /* 0x000ee20008041115 */
[----:B------:R-:W-:Y:S04]  /*4c80*/  ELECT P0, URZ, PT ;  /* 0x0000000000ff782f */ /* 0x000fe80003800000 */
[----:B------:R-:W-:Y:S11]  /*4c90*/  PLOP3.LUT P1, PT, P1, P0, PT, 0xf2, 0x2f ;  /* 0x00000000002f781c */ /* 0x000ff60000f21e72 */
[----:B------:R-:W-:Y:S02]  /*4ca0*/  @!UPT UIADD3 URZ, UPT, UPT, URZ, URZ, URZ ;  /* 0x000000fffffff290 */ /* 0x000fe4000fffe0ff */
[----:B------:R-:W-:Y:S05]  /*4cb0*/  @!P1 IADD3 R8, P0, PT, R16, 0x580, RZ ;  /* 0x0000058010089810 */ /* 0x000fea0007f1e0ff */
[----:B-1----:R-:W-:Y:S01]  /*4cc0*/  @!P1 IMAD.X R6, RZ, RZ, R17, P0 ;  /* 0x000000ffff069224 */ /* 0x002fe200000e0611 */
[----:B---3--:R-:W-:Y:S07]  /*4cd0*/  @!P2 BRA `(.L_x_86) ;  /* 0x000000380040a947 */ /* 0x008fee0003800000 */
.L_x_155:
[----:B------:R-:W-:Y:S01]  /*4ce0*/  @!P1 R2UR UR5, R8 ;  /* 0x00000000080592ca */ /* 0x000fe200000e0000 */
[----:B------:R-:W-:Y:S01]  /*4cf0*/  VOTEU.ALL UP0, P1 ;  /* 0x0000000000ff7886 */ /* 0x000fe20000800000 */
[----:B------:R-:W-:Y:S01]  /*4d00*/  @!P1 R2UR UR4, R6 ;  /* 0x00000000060492ca */ /* 0x000fe200000e0000 */
[----:B-1----:R-:W-:Y:S01]  /*4d10*/  @!P1 IMAD.MOV.U32 R0, RZ, RZ, 0x1000 ;  /* 0x00001000ff009424 */ /* 0x002fe200078e00ff */
[----:B------:R-:W-:Y:S01]  /*4d20*/  UMOV UR8, 0x0 ;  /* 0x0000000000087882 */ /* 0x000fe20000000000 */
[----:B------:R-:W-:Y:S01]  /*4d30*/  UMOV UR9, 0x10000000 ;  /* 0x1000000000097882 */ /* 0x000fe20000000000 */
[----:B------:R-:W-:Y:S01]  /*4d40*/  @!UP0 UIADD3 UR16, UPT, UPT, UR21, 0x200, URZ ;  /* 0x0000020015108890 */ /* 0x000fe2000fffe0ff */
[----:B------:R-:W-:Y:S01]  /*4d50*/  VIADD R14, R14, 0x1 ;  /* 0x000000010e0e7836 */ /* 0x000fe20000000000 */
[----:B------:R-:W-:Y:S01]  /*4d60*/  VOTEU.ALL UP0, P1 ;  /* 0x0000000000ff7886 */ /* 0x000fe20000800000 */
[----:B------:R-:W-:Y:S01]  /*4d70*/  UMOV UR20, UR36 ;  /* 0x0000002400147c82 */ /* 0x000fe20008000000 */
[----:B------:R-:W-:Y:S03]  /*4d80*/  UPRMT UR6, UR45, 0x654, UR17 ;  /* 0x000006542d067896 */ /* 0x000fe60008000011 */
[----:B------:R-:W-:Y:S02]  /*4d90*/  IMAD.U32 R10, RZ, RZ, UR5 ;  /* 0x00000005ff0a7e24 */ /* 0x000fe4000f8e00ff */
[----:B------:R-:W-:Y:S03]  /*4da0*/  IMAD.U32 R11, RZ, RZ, UR4 ;  /* 0x00000004ff0b7e24 */ /* 0x000fe6000f8e00ff */
[----:B------:R-:W-:Y:S02]  /*4db0*/  @!P1 R2UR UR4, R10 ;  /* 0x000000000a0492ca */ /* 0x000fe400000e0000 */
[----:B------:R-:W-:Y:S11]  /*4dc0*/  @!P1 R2UR UR5, R11 ;  /* 0x000000000b0592ca */ /* 0x000ff600000e0000 */
[----:B------:R-:W-:Y:S02]  /*4dd0*/  @!UPT UIADD3 URZ, UPT, UPT, URZ, URZ, URZ ;  /* 0x000000fffffff290 */ /* 0x000fe4000fffe0ff */
[----:B------:R1:W-:Y:S01]  /*4de0*/  @!UP0 UTMALDG.3D [UR16], [UR4], desc[UR8] ;  /* 0x00000810040085b4 */ /* 0x0003e20008011000 */
[----:B------:R1:W-:Y:S01]  /*4df0*/  @!P1 SYNCS.ARRIVE.TRANS64.RED.A0TR RZ, [UR21+0x80], R0 ;  /* 0x00008000ffff99a7 */ /* 0x0003e20008300415 */
[----:B------:R-:W-:Y:S01]  /*4e00*/  SYNCS.ARRIVE.TRANS64.RED.A1T0 RZ, [UR6], RZ ;  /* 0x000000ffffff79a7 */ /* 0x000fe20008100406 */
[----:B------:R-:W3:Y:S02]  /*4e10*/  SYNCS.PHASECHK.TRANS64.TRYWAIT P0, [UR21+0x98], R9 ;  /* 0x00009809ff0075a7 */ /* 0x000ee40008001115 */
[----:B-1-3--:R-:W-:Y:S05]  /*4e20*/  @!P0 BRA `(.L_x_87) ;  /* 0x0000003800048947 */ /* 0x00afea0003800000 */
.L_x_157:
[----:B------:R-:W-:Y:S01]  /*4e30*/  @!P1 IADD3 R6, P0, PT, R16, 0x580, RZ ;  /* 0x0000058010069810 */ /* 0x000fe20007f1e0ff */
[----:B------:R-:W-:Y:S01]  /*4e40*/  VOTEU.ALL UP0, P1 ;  /* 0x0000000000ff7886 */ /* 0x000fe20000800000 */
[----:B------:R-:W-:Y:S01]  /*4e50*/  UMOV UR6, 0x0 ;  /* 0x0000000000067882 */ /* 0x000fe20000000000 */
[----:B------:R-:W-:Y:S01]  /*4e60*/  UMOV UR7, 0x10000000 ;  /* 0x1000000000077882 */ /* 0x000fe20000000000 */
[----:B------:R-:W-:Y:S01]  /*4e70*/  @!P1 R2UR UR5, R6 ;  /* 0x00000000060592ca */ /* 0x000fe200000e0000 */
[----:B-1----:R-:W-:Y:S01]  /*4e80*/  @!P1 IMAD.X R0, RZ, RZ, R17, P0 ;  /* 0x000000ffff009224 */ /* 0x002fe200000e0611 */
[----:B------:R-:W-:Y:S01]  /*4e90*/  @!UP0 UIADD3 UR10, UPT, UPT, UR18, 0x40, URZ ;  /* 0x00000040120a8890 */ /* 0x000fe2000fffe0ff */
[----:B------:R-:W-:Y:S01]  /*4ea0*/  ISETP.NE.AND P0, PT, R14, 0x2, PT ;  /* 0x000000020e00780c */ /* 0x000fe20003f05270 */
[----:B------:R-:W-:Y:S01]  /*4eb0*/  @!UP0 UIADD3 UR8, UPT, UPT, UR21, 0x1200, URZ ;  /* 0x0000120015088890 */ /* 0x000fe2000fffe0ff */
[----:B------:R-:W-:Y:S01]  /*4ec0*/  LOP3.LUT R15, R15, 0x1, RZ, 0x3c, !PT ;  /* 0x000000010f0f7812 */ /* 0x000fe200078e3cff */
[----:B------:R-:W-:Y:S01]  /*4ed0*/  @!UP0 UIADD3 UR9, UPT, UPT, UR21, 0x88, URZ ;  /* 0x0000008815098890 */ /* 0x000fe2000fffe0ff */
[----:B------:R-:W-:Y:S01]  /*4ee0*/  @!P1 R2UR UR4, R0 ;  /* 0x00000000000492ca */ /* 0x000fe200000e0000 */
[----:B------:R-:W-:Y:S01]  /*4ef0*/  VOTEU.ALL UP0, P1 ;  /* 0x0000000000ff7886 */ /* 0x000fe20000800000 */
[----:B------:R-:W-:Y:S01]  /*4f00*/  UMOV UR11, UR19 ;  /* 0x00000013000b7c82 */ /* 0x000fe20008000000 */
[----:B------:R-:W-:Y:S01]  /*4f10*/  UMOV UR12, UR36 ;  /* 0x00000024000c7c82 */ /* 0x000fe20008000000 */
[----:B------:R-:W-:Y:S01]  /*4f20*/  SEL R0, RZ, 0x1, P0 ;  /* 0x00000001ff007807 */ /* 0x000fe20000000000 */
[----:B------:R-:W-:Y:S01]  /*4f30*/  UIADD3 UR20, UPT, UPT, UR13, UR61, URZ ;  /* 0x0000003d0d147290 */ /* 0x000fe2000fffe0ff */
[----:B------:R-:W-:Y:S01]  /*4f40*/  IMAD.U32 R8, RZ, RZ, UR5 ;  /* 0x00000005ff087e24 */ /* 0x000fe2000f8e00ff */
[----:B------:R-:W-:Y:S01]  /*4f50*/  SEL R14, R14, RZ, P0 ;  /* 0x000000ff0e0e7207 */ /* 0x000fe20000000000 */
[----:B------:R-:W-:Y:S01]  /*4f60*/  UIADD3 UR16, UPT, UPT, UR14, UR62, URZ ;  /* 0x0000003e0e107290 */ /* 0x000fe2000fffe0ff */
[----:B------:R-:W-:Y:S01]  /*4f70*/  LOP3.LUT R13, R13, R0, RZ, 0x3c, !PT ;  /* 0x000000000d0d7212 */ /* 0x000fe200078e3cff */
[----:B------:R-:W-:Y:S01]  /*4f80*/  UPLOP3.LUT UP3, UPT, UPT, UPT, UPT, 0x80, 0x8 ;  /* 0x000000000008789c */ /* 0x000fe20003f6f070 */
[----:B------:R-:W-:Y:S02]  /*4f90*/  UMOV UR36, UR26 ;  /* 0x0000001a00247c82 */ /* 0x000fe40008000000 */
[----:B------:R-:W-:Y:S01]  /*4fa0*/  IMAD.U32 R9, RZ, RZ, UR4 ;  /* 0x00000004ff097e24 */ /* 0x000fe2000f8e00ff */
[----:B------:R-:W-:Y:S04]  /*4fb0*/  @!P1 R2UR UR4, R8 ;  /* 0x00000000080492ca */ /* 0x000fe800000e0000 */
[----:B------:R-:W-:Y:S11]  /*4fc0*/  @!P1 R2UR UR5, R9 ;  /* 0x00000000090592ca */ /* 0x000ff600000e0000 */
[----:B------:R-:W-:Y:S02]  /*4fd0*/  @!UPT UIADD3 URZ, UPT, UPT, URZ, URZ, URZ ;  /* 0x000000fffffff290 */ /* 0x000fe4000fffe0ff */
[----:B------:R3:W-:Y:S01]  /*4fe0*/  @!UP0 UTMALDG.3D [UR8], [UR4], desc[UR6] ;  /* 0x00000608040085b4 */ /* 0x0007e20008011000 */
[----:B------:R3:W-:Y:S01]  /*4ff0*/  @!P1 SYNCS.ARRIVE.TRANS64.RED.A0TR RZ, [UR21+0x88], R7 ;  /* 0x00008807ffff99a7 */ /* 0x0007e20008300415 */
[----:B------:R-:W-:Y:S01]  /*5000*/  SYNCS.ARRIVE.TRANS64.RED.A1T0 RZ, [UR33], RZ ;  /* 0x000000ffffff79a7 */ /* 0x000fe20008100421 */
[----:B------:R-:W-:Y:S05]  /*5010*/  BRA.U UP1, `(.L_x_88) ;  /* 0xfffffff501287547 */ /* 0x000fea000b83ffff */
[----:B------:R-:W-:-:S04]  /*5020*/  SHF.L.U32 R2, R15, 0x1f, RZ ;  /* 0x0000001f0f027819 */ /* 0x000fc800000006ff */
[----:B------:R-:W1:Y:S02]  /*5030*/  SYNCS.PHASECHK.TRANS64.TRYWAIT P0, [UR21+0x90], R2 ;  /* 0x00009002ff0075a7 */ /* 0x000e640008001115 */
[----:B-1----:R-:W-:Y:S05]  /*5040*/  @!P0 BRA `(.L_x_89) ;  /* 0x0000003400948947 */ /* 0x002fea0003800000 */
.L_x_159:
[----:B-1----:R-:W-:-:S07]  /*5050*/  MOV R0, UR21 ;  /* 0x0000001500007c02 */ /* 0x002fce0008000f00 */
.L_x_90:
[----:B-1----:R-:W-:-:S04]  /*5060*/  SHF.L.U32 R2, R15, 0x1f, RZ ;  /* 0x0000001f0f027819 */ /* 0x002fc800000006ff */
[----:B------:R1:W4:Y:S03]  /*5070*/  SYNCS.PHASECHK.TRANS64.TRYWAIT P0, [R0+URZ+0x98], R2 ;  /* 0x00009802000075a7 */ /* 0x00032600080011ff */
[----:B----4-:R-:W-:Y:S05]  /*5080*/  @!P0 NANOSLEEP.SYNCS 0x989680 ;  /* 0x009896800000895d */ /* 0x010fea0003900000 */
[----:B------:R-:W4:Y:S02]  /*5090*/  @!P0 SYNCS.PHASECHK.TRANS64 P0, [R0+URZ+0x98], R2 ;  /* 0x00009802000085a7 */ /* 0x000f2400080010ff */
[----:B--234-:R-:W-:Y:S05]  /*50a0*/  @P0 EXIT ;  /* 0x000000000000094d */ /* 0x01cfea0003800000 */
[----:B------:R-:W-:Y:S05]  /*50b0*/  BRA `(.L_x_90) ;  /* 0xfffffffc00e87947 */ /* 0x000fea000383ffff */
.L_x_79:
[----:B------:R-:W-:-:S06]  /*50c0*/  UISETP.GE.AND UP0, UPT, UR17, 0x4, UPT ;  /* 0x000000041100788c */ /* 0x000fcc000bf06270 */
[----:B------:R-:W-:-:S13]  /*50d0*/  PLOP3.LUT P0, PT, PT, PT, UP0, 0x80, 0x8 ;  /* 0x000000000008781c */ /* 0x000fda0003f0f008 */
[----:B-1----:R-:W-:Y:S05]  /*50e0*/  @!P0 EXIT ;  /* 0x000000000000894d */ /* 0x002fea0003800000 */
[----:B------:R-:W-:Y:S01]  /*50f0*/  BAR.SYNC.DEFER_BLOCKING 0x6, 0xa0 ;  /* 0x0182800000007b1d */ /* 0x000fe20000010000 */
[C---:B------:R-:W-:Y:S01]  /*5100*/  IMAD.SHL.U32 R5, R86.reuse, 0x40, RZ ;  /* 0x0000004056057824 */ /* 0x040fe200078e00ff */
[C---:B------:R-:W-:Y:S01]  /*5110*/  LOP3.LUT R88, R86.reuse, 0x60, RZ, 0xc0, !PT ;  /* 0x0000006056587812 */ /* 0x040fe200078ec0ff */
[C---:B------:R-:W-:Y:S01]  /*5120*/  IMAD.SHL.U32 R69, R86.reuse, 0x20, RZ ;  /* 0x0000002056457824 */ /* 0x040fe200078e00ff */
[----:B------:R-:W-:Y:S01]  /*5130*/  CS2R R84, SRZ ;  /* 0x0000000000547805 */ /* 0x000fe2000001ff00 */
[C---:B------:R-:W-:Y:S01]  /*5140*/  IMAD.SHL.U32 R4, R86.reuse, 0x8, RZ ;  /* 0x0000000856047824 */ /* 0x040fe200078e00ff */
[----:B------:R-:W-:Y:S02]  /*5150*/  UMOV UR44, 0x400 ;  /* 0x00000400002c7882 */ /* 0x000fe40000000000 */
[----:B------:R-:W1:Y:S01]  /*5160*/  LDC.64 R74, c[0x0][0x888] ;  /* 0x00022200ff4a7b82 */ /* 0x000e620000000a00 */
[----:B------:R-:W-:Y:S01]  /*5170*/  ULEA UR44, UR45, UR44, 0x18 ;  /* 0x0000002c2d2c7291 */ /* 0x000fe2000f8ec0ff */
[----:B------:R-:W-:Y:S01]  /*5180*/  LOP3.LUT R6, R5, 0x180, RZ, 0xc0, !PT ;  /* 0x0000018005067812 */ /* 0x000fe200078ec0ff */
[----:B------:R-:W-:Y:S01]  /*5190*/  IMAD.U32 R37, R86, 0x10000, RZ ;  /* 0x0001000056257824 */ /* 0x000fe200078e00ff */
[----:B------:R-:W-:Y:S01]  /*51a0*/  LOP3.LUT R69, R69, 0xc00, RZ, 0xc0, !PT ;  /* 0x00000c0045457812 */ /* 0x000fe200078ec0ff */
[----:B------:R-:W-:Y:S01]  /*51b0*/  UIADD3 UR4, UPT, UPT, UR44, 0x2200, URZ ;  /* 0x000022002c047890 */ /* 0x000fe2000fffe0ff */
[----:B------:R-:W-:Y:S01]  /*51c0*/  LOP3.LUT R4, R6, 0x30, R4, 0xf8, !PT ;  /* 0x0000003006047812 */ /* 0x000fe200078ef804 */
[C---:B------:R-:W-:Y:S01]  /*51d0*/  IMAD.SHL.U32 R6, R86.reuse, 0x2, RZ ;  /* 0x0000000256067824 */ /* 0x040fe200078e00ff */
[----:B------:R-:W2:Y:S01]  /*51e0*/  LDC.64 R76, c[0x0][0x890] ;  /* 0x00022400ff4c7b82 */ /* 0x000ea20000000a00 */
[----:B------:R-:W-:Y:S01]  /*51f0*/  LOP3.LUT R69, R69, 0x40, R5, 0xf8, !PT ;  /* 0x0000004045457812 */ /* 0x000fe200078ef805 */
[----:B------:R-:W-:Y:S01]  /*5200*/  IMAD.MOV.U32 R36, RZ, RZ, RZ ;  /* 0x000000ffff247224 */ /* 0x000fe200078e00ff */
[----:B------:R-:W-:Y:S01]  /*5210*/  LOP3.LUT R37, R37, 0x600000, RZ, 0xc0, !PT ;  /* 0x0060000025257812 */ /* 0x000fe200078ec0ff */
[----:B------:R-:W-:Y:S01]  /*5220*/  IMAD.MOV.U32 R80, RZ, RZ, RZ ;  /* 0x000000ffff507224 */ /* 0x000fe200078e00ff */
[----:B------:R-:W-:-:S02]  /*5230*/  LOP3.LUT R86, R86, 0x2, RZ, 0xc0, !PT ;  /* 0x0000000256567812 */ /* 0x000fc400078ec0ff */
[----:B------:R-:W-:Y:S02]  /*5240*/  CS2R R82, SRZ ;  /* 0x0000000000527805 */ /* 0x000fe4000001ff00 */
[----:B------:R-:W-:Y:S01]  /*5250*/  LOP3.LUT R4, R4, 0x20, R6, 0x78, !PT ;  /* 0x0000002004047812 */ /* 0x000fe200078e7806 */
[----:B------:R-:W3:Y:S01]  /*5260*/  LDC.64 R72, c[0x0][0x8b0] ;  /* 0x00022c00ff487b82 */ /* 0x000ee20000000a00 */
[----:B------:R-:W4:Y:S01]  /*5270*/  LDS R0, [UR44+0x160] ;  /* 0x0001602cff007984 */ /* 0x000f220008000800 */
[----:B------:R-:W-:Y:S01]  /*5280*/  LOP3.LUT R69, R69, 0x200, R5, 0xf8, !PT ;  /* 0x0000020045457812 */ /* 0x000fe200078ef805 */
[----:B------:R-:W-:Y:S01]  /*5290*/  IMAD.MOV R81, RZ, RZ, -R86 ;  /* 0x000000ffff517224 */ /* 0x000fe200078e0a56 */
[----:B------:R-:W1:Y:S01]  /*52a0*/  LDCU UR58, c[0x0][0x370] ;  /* 0x00006e00ff3a77ac */ /* 0x000e620008000800 */
[----:B------:R-:W-:Y:S01]  /*52b0*/  IMAD.U32 R87, RZ, RZ, UR4 ;  /* 0x00000004ff577e24 */ /* 0x000fe2000f8e00ff */
[----:B------:R-:W-:Y:S02]  /*52c0*/  LOP3.LUT R69, R69, R4, RZ, 0xfc, !PT ;  /* 0x0000000445457212 */ /* 0x000fe400078efcff */
[----:B------:R-:W1:Y:S01]  /*52d0*/  LDC.64 R70, c[0x0][0x8a8] ;  /* 0x00022a00ff467b82 */ /* 0x000e620000000a00 */
[----:B------:R-:W1:Y:S01]  /*52e0*/  LDCU UR43, c[0x0][0xb0c] ;  /* 0x00016180ff2b77ac */ /* 0x000e620008000800 */
[----:B------:R-:W1:Y:S01]  /*52f0*/  LDCU UR63, c[0x0][0xb20] ;  /* 0x00016400ff3f77ac */ /* 0x000e620008000800 */
[----:B------:R-:W1:Y:S01]  /*5300*/  LDCU UR39, c[0x0][0xb30] ;  /* 0x00016600ff2777ac */ /* 0x000e620008000800 */
[----:B------:R-:W1:Y:S01]  /*5310*/  LDCU.64 UR56, c[0x0][0x888] ;  /* 0x00011100ff3877ac */ /* 0x000e620008000a00 */
[----:B------:R-:W1:Y:S01]  /*5320*/  LDCU.64 UR40, c[0x0][0xb28] ;  /* 0x00016500ff2877ac */ /* 0x000e620008000a00 */
[----:B------:R-:W1:Y:S01]  /*5330*/  LDCU.128 UR52, c[0x0][0xb10] ;  /* 0x00016200ff3477ac */ /* 0x000e620008000c00 */
[----:B------:R-:W1:Y:S01]  /*5340*/  LDCU UR47, c[0x0][0x374] ;  /* 0x00006e80ff2f77ac */ /* 0x000e620008000800 */
[----:B------:R-:W-:Y:S01]  /*5350*/  UIADD3 UR60, UPT, UPT, UR44, 0x200, URZ ;  /* 0x000002002c3c7890 */ /* 0x000fe2000fffe0ff */
[----:B--2-4-:R-:W-:-:S11]  /*5360*/  IMAD.IADD R37, R0, 0x1, R37 ;  /* 0x0000000100257824 */ /* 0x014fd600078e0225 */
.L_x_116:
[----:B------:R-:W-:Y:S02]  /*5370*/  LEA R3, R80, UR44, 0x3 ;  /* 0x0000002c50037c11 */ /* 0x000fe4000f8e18ff */
[----:B------:R-:W-:Y:S02]  /*5380*/  SHF.L.U32 R0, R84, 0x1f, RZ ;  /* 0x0000001f54007819 */ /* 0x000fe400000006ff */
[----:B-1----:R-:W-:Y:S02]  /*5390*/  LEA R4, R80, UR44, 0x4 ;  /* 0x0000002c50047c11 */ /* 0x002fe4000f8e20ff */
[----:B------:R-:W2:Y:S02]  /*53a0*/  SYNCS.PHASECHK.TRANS64.TRYWAIT P0, [R3+URZ+0xb0], R0 ;  /* 0x0000b000030075a7 */ /* 0x000ea400080011ff */
[----:B--2---:R-:W-:Y:S05]  /*53b0*/  @!P0 BRA `(.L_x_91) ;  /* 0x0000003000d08947 */ /* 0x004fea0003800000 */
.L_x_160:
        /* <DEDUP_REMOVED lines=11> */
[----:B------:R-:W-:Y:S01]  /*5470*/  PLOP3.LUT P0, PT, PT, PT, UP1, 0x80, 0x8 ;  /* 0x000000000008781c */ /* 0x000fe20003f0f018 */
[----:B------:R-:W-:Y:S11]  /*5480*/  UP2UR UR46, UPR, URZ, 0x2 ;  /* 0x00000002ff2e7883 */ /* 0x000ff60008000000 */
[----:B------:R-:W-:Y:S01]  /*5490*/  @!UPT UIADD3 URZ, UPT, UPT, URZ, URZ, URZ ;  /* 0x000000fffffff290 */ /* 0x000fe2000fffe0ff */
[----:B--2---:R-:W-:Y:S02]  /*54a0*/  @P0 SHF.R.U32.HI R0, RZ, 0x10, R5 ;  /* 0x00000010ff000819 */ /* 0x004fe40000011605 */
        /* <DEDUP_REMOVED lines=14> */
[----:B------:R-:W-:Y:S02]  /*5590*/  UISETP.NE.AND UP0, UPT, UR54, 0x1, UPT ;  /* 0x000000013600788c */ /* 0x000fe4000bf05270 */
[----:B------:R-:W-:Y:S02]  /*55a0*/  UIMAD.WIDE.U32 UR8, UR37, UR55, URZ ;  /* 0x00000037250872a5 */ /* 0x000fe4000f8e00ff */
[----:B------:R-:W-:Y:S02]  /*55b0*/  UIMAD.WIDE.U32 UR10, UR38, UR52, URZ ;  /* 0x00000034260a72a5 */ /* 0x000fe4000f8e00ff */
[----:B------:R-:W-:Y:S02]  /*55c0*/  UISETP.NE.AND UP1, UPT, UR43, 0x1, UPT ;  /* 0x000000012b00788c */ /* 0x000fe4000bf25270 */
[----:B------:R-:W-:Y:S01]  /*55d0*/  UISETP.NE.AND UP2, UPT, UR42, 0x1, UPT ;  /* 0x000000012a00788c */ /* 0x000fe2000bf45270 */
[----:B------:R-:W-:Y:S02]  /*55e0*/  UMOV UR4, UR5 ;  /* 0x0000000500047c82 */ /* 0x000fe40008000000 */
[----:B------:R-:W-:Y:S03]  /*55f0*/  USHF.R.U32.HI UR5, URZ, UR63, UR4 ;  /* 0x0000003fff057299 */ /* 0x000fe60008011604 */
[----:B------:R-:W-:Y:S02]  /*5600*/  UMOV UR4, UR7 ;  /* 0x0000000700047c82 */ /* 0x000fe40008000000 */
[----:B------:R-:W-:Y:S02]  /*5610*/  USHF.R.U32.HI UR7, URZ, UR53, UR4 ;  /* 0x00000035ff077299 */ /* 0x000fe40008011604 */
[----:B------:R-:W-:Y:S02]  /*5620*/  USEL UR4, UR47, UR5, !UP0 ;  /* 0x000000052f047287 */ /* 0x000fe4000c000000 */
[----:B------:R-:W-:Y:S01]  /*5630*/  USEL UR7, UR58, UR7, !UP1 ;  /* 0x000000073a077287 */ /* 0x000fe2000c800000 */
[----:B------:R-:W-:Y:S01]  /*5640*/  UMOV UR5, UR9 ;  /* 0x0000000900057c82 */ /* 0x000fe20008000000 */
[----:B------:R-:W-:Y:S02]  /*5650*/  UIMAD.WIDE.U32 UR8, UR4, UR40, URZ ;  /* 0x00000028040872a5 */ /* 0x000fe4000f8e00ff */
[----:B------:R-:W-:Y:S03]  /*5660*/  USHF.R.U32.HI UR6, URZ, UR63, UR5 ;  /* 0x0000003fff067299 */ /* 0x000fe60008011605 */
[----:B------:R-:W-:Y:S01]  /*5670*/  UMOV UR5, UR11 ;  /* 0x0000000b00057c82 */ /* 0x000fe20008000000 */
[----:B------:R-:W-:Y:S02]  /*5680*/  UIMAD.WIDE.U32 UR10, UR7, UR40, URZ ;  /* 0x00000028070a72a5 */ /* 0x000fe4000f8e00ff */
[----:B------:R-:W-:Y:S02]  /*5690*/  USHF.R.U32.HI UR12, URZ, UR53, UR5 ;  /* 0x00000035ff0c7299 */ /* 0x000fe40008011605 */
[----:B------:R-:W-:Y:S01]  /*56a0*/  USEL UR6, UR37, UR6, !UP0 ;  /* 0x0000000625067287 */ /* 0x000fe2000c000000 */
[----:B------:R-:W-:Y:S02]  /*56b0*/  UMOV UR5, UR9 ;  /* 0x0000000900057c82 */ /* 0x000fe40008000000 */
[----:B------:R-:W-:Y:S01]  /*56c0*/  UMOV UR10, UR11 ;  /* 0x0000000b000a7c82 */ /* 0x000fe20008000000 */
[----:B------:R-:W-:Y:S02]  /*56d0*/  @UP2 USHF.R.U32.HI UR4, URZ, UR41, UR5 ;  /* 0x00000029ff042299 */ /* 0x000fe40008011605 */
[----:B------:R-:W-:Y:S02]  /*56e0*/  @UP2 USHF.R.U32.HI UR7, URZ, UR41, UR10 ;  /* 0x00000029ff072299 */ /* 0x000fe4000801160a */
[----:B------:R-:W-:Y:S02]  /*56f0*/  UIMAD UR4, UR42, UR4, URZ ;  /* 0x000000042a0472a4 */ /* 0x000fe4000f8e02ff */
[----:B------:R-:W-:Y:S02]  /*5700*/  UIMAD.WIDE.U32 UR10, UR6, UR40, URZ ;  /* 0x00000028060a72a5 */ /* 0x000fe4000f8e00ff */
[----:B------:R-:W-:Y:S02]  /*5710*/  USEL UR5, UR38, UR12, !UP1 ;  /* 0x0000000c26057287 */ /* 0x000fe4000c800000 */
[----:B------:R-:W-:Y:S02]  /*5720*/  UIMAD UR8, UR42, UR7, URZ ;  /* 0x000000072a0872a4 */ /* 0x000fe4000f8e02ff */
[----:B------:R-:W-:Y:S03]  /*5730*/  UISETP.GE.AND UP0, UPT, UR6, UR4, UPT ;  /* 0x000000040600728c */ /* 0x000fe6000bf06270 */
[----:B------:R-:W-:Y:S01]  /*5740*/  UMOV UR4, UR11 ;  /* 0x0000000b00047c82 */ /* 0x000fe20008000000 */
[----:B------:R-:W-:Y:S02]  /*5750*/  UISETP.GE.OR UP0, UPT, UR5, UR8, UP0 ;  /* 0x000000080500728c */ /* 0x000fe40008706670 */
[----:B------:R-:W-:Y:S02]  /*5760*/  USHF.R.U32.HI UR4, URZ, UR41, UR4 ;  /* 0x00000029ff047299 */ /* 0x000fe40008011604 */
[----:B------:R-:W-:Y:S02]  /*5770*/  UIMAD.WIDE.U32 UR8, UR5, UR40, URZ ;  /* 0x00000028050872a5 */ /* 0x000fe4000f8e00ff */
[----:B------:R-:W-:Y:S02]  /*5780*/  USEL UR11, UR6, UR4, !UP2 ;  /* 0x00000004060b7287 */ /* 0x000fe4000d000000 */
[----:B------:R-:W-:Y:S02]  /*5790*/  UIADD3 UR8, UPT, UPT, -UR5, URZ, URZ ;  /* 0x000000ff05087290 */ /* 0x000fe4000fffe1ff */
[----:B------:R-:W-:Y:S01]  /*57a0*/  UIADD3 UR10, UPT, UPT, -UR11, URZ, URZ ;  /* 0x000000ff0b0a7290 */ /* 0x000fe2000fffe1ff */
[----:B------:R-:W-:Y:S01]  /*57b0*/  @!UP0 UMOV UR4, UR9 ;  /* 0x0000000900048c82 */ /* 0x000fe20008000000 */
[----:B------:R-:W-:Y:S02]  /*57c0*/  UIADD3 UR9, UPT, UPT, -UR6, URZ, URZ ;  /* 0x000000ff06097290 */ /* 0x000fe4000fffe1ff */
[----:B------:R-:W-:Y:S02]  /*57d0*/  @!UP0 USHF.R.U32.HI UR4, URZ, UR41, UR4 ;  /* 0x00000029ff048299 */ /* 0x000fe40008011604 */
[----:B------:R-:W-:Y:S02]  /*57e0*/  UIMAD UR10, UR42, UR10, UR6 ;  /* 0x0000000a2a0a72a4 */ /* 0x000fe4000f8e0206 */
[----:B------:R-:W-:Y:S04]  /*57f0*/  @!UP0 USEL UR4, UR5, UR4, !UP2 ;  /* 0x0000000405048287 */ /* 0x000fe8000d000000 */
[----:B------:R-:W-:Y:S02]  /*5800*/  @!UP0 UIMAD UR10, UR7, UR10, UR4 ;  /* 0x0000000a070a82a4 */ /* 0x000fe4000f8e0204 */
[----:B------:R-:W-:Y:S02]  /*5810*/  @!UP0 UIADD3 UR11, UPT, UPT, UR11, -UR4, URZ ;  /* 0x800000040b0b8290 */ /* 0x000fe4000fffe0ff */
[----:B------:R-:W-:Y:S02]  /*5820*/  UIMAD UR7, UR43, UR8, UR38 ;  /* 0x000000082b0772a4 */ /* 0x000fe4000f8e0226 */
[----:B------:R-:W-:Y:S02]  /*5830*/  @!UP0 UIMAD UR6, UR11, UR42, UR5 ;  /* 0x0000002a0b0682a4 */ /* 0x000fe4000f8e0205 */
[----:B------:R-:W-:Y:S01]  /*5840*/  UIMAD UR4, UR54, UR9, UR37 ;  /* 0x00000009360472a4 */ /* 0x000fe2000f8e0225 */
[----:B------:R-:W-:Y:S02]  /*5850*/  @!UP0 UMOV UR5, UR10 ;  /* 0x0000000a00058c82 */ /* 0x000fe40008000000 */
[----:B------:R-:W-:Y:S02]  /*5860*/  UIMAD UR38, UR5, UR43, UR7 ;  /* 0x0000002b052672a4 */ /* 0x000fe4000f8e0207 */
[----:B------:R-:W-:Y:S11]  /*5870*/  UIMAD UR37, UR6, UR54, UR4 ;  /* 0x00000036062572a4 */ /* 0x000ff6000f8e0204 */
[----:B------:R-:W-:Y:S01]  /*5880*/  @!UPT UIADD3 URZ, UPT, UPT, URZ, URZ, URZ ;  /* 0x000000fffffff290 */ /* 0x000fe2000fffe0ff */
.L_x_92:
[----:B------:R-:W-:Y:S01]  /*5890*/  UISETP.NE.AND UP0, UPT, UR39, 0x1, UPT ;  /* 0x000000012700788c */ /* 0x000fe2000bf05270 */
[----:B------:R-:W-:Y:S01]  /*58a0*/  IADD3 R80, PT, PT, R80, 0x1, RZ ;  /* 0x0000000150507810 */ /* 0x000fe20007ffe0ff */
[----:B------:R-:W-:Y:S02]  /*58b0*/  USHF.L.U32 UR50, UR16, 0x6, URZ ;  /* 0x0000000610327899 */ /* 0x000fe400080006ff */
[----:B------:R-:W-:Y:S07]  /*58c0*/  USHF.L.U32 UR49, UR20, 0x7, URZ ;  /* 0x0000000714317899 */ /* 0x000fee00080006ff */
[----:B------:R-:W2:Y:S01]  /*58d0*/  @!UP0 LDCU.128 UR12, c[0x0][0xb10] ;  /* 0x00016200ff0c87ac */ /* 0x000ea20008000c00 */
[----:B------:R-:W4:Y:S01]  /*58e0*/  @!UP0 LDCU UR5, c[0x0][0xb0c] ;  /* 0x00016180ff0587ac */ /* 0x000f220008000800 */
[----:B------:R-:W3:Y:S01]  /*58f0*/  @!UP0 LDCU UR10, c[0x0][0xb20] ;  /* 0x00016400ff0a87ac */ /* 0x000ee20008000800 */
[----:B--2---:R-:W-:Y:S02]  /*5900*/  UIMAD.WIDE.U32 UR8, UR38, UR12, URZ ;  /* 0x0000000c260872a5 */ /* 0x004fe4000f8e00ff */
[----:B------:R-:W-:Y:S02]  /*5910*/  UIMAD.WIDE.U32 UR6, UR37, UR15, URZ ;  /* 0x0000000f250672a5 */ /* 0x000fe4000f8e00ff */
[----:B------:R-:W-:Y:S03]  /*5920*/  @!UP0 UISETP.NE.AND UP1, UPT, UR14, 0x1, UPT ;  /* 0x000000010e00888c */ /* 0x000fe6000bf25270 */
[----:B------:R-:W-:Y:S01]  /*5930*/  @!UP0 UMOV UR4, UR9 ;  /* 0x0000000900048c82 */ /* 0x000fe20008000000 */
[----:B----4-:R-:W-:Y:S02]  /*5940*/  @!UP0 UISETP.NE.AND UP2, UPT, UR5, 0x1, UPT ;  /* 0x000000010500888c */ /* 0x010fe4000bf45270 */
[----:B------:R-:W-:Y:S01]  /*5950*/  @!UP0 USHF.R.U32.HI UR4, URZ, UR13, UR4 ;  /* 0x0000000dff048299 */ /* 0x000fe20008011604 */
[----:B------:R-:W-:Y:S02]  /*5960*/  @!UP0 UMOV UR6, UR7 ;  /* 0x0000000700068c82 */ /* 0x000fe40008000000 */
[----:B---3--:R-:W-:Y:S02]  /*5970*/  @!UP0 USHF.R.U32.HI UR6, URZ, UR10, UR6 ;  /* 0x0000000aff068299 */ /* 0x008fe40008011606 */
[----:B------:R-:W-:Y:S02]  /*5980*/  @!UP0 USEL UR7, UR38, UR4, !UP2 ;  /* 0x0000000426078287 */ /* 0x000fe4000d000000 */
[----:B------:R-:W-:Y:S04]  /*5990*/  @!UP0 USEL UR6, UR37, UR6, !UP1 ;  /* 0x0000000625068287 */ /* 0x000fe8000c800000 */
[----:B------:R-:W-:Y:S02]  /*59a0*/  @!UP0 UIADD3 UR4, UPT, UPT, -UR7, UR6, URZ ;  /* 0x0000000607048290 */ /* 0x000fe4000fffe1ff */
[----:B------:R-:W-:Y:S02]  /*59b0*/  @!UP0 UIADD3 UR6, UPT, UPT, UR7, -UR6, URZ ;  /* 0x8000000607068290 */ /* 0x000fe4000fffe0ff */
[----:B------:R-:W-:Y:S02]  /*59c0*/  @!UP0 UIMAD UR38, UR4, UR5, UR38 ;  /* 0x00000005042682a4 */ /* 0x000fe4000f8e0226 */
[----:B------:R-:W-:Y:S02]  /*59d0*/  @!UP0 UIMAD UR37, UR6, UR14, UR37 ;  /* 0x0000000e062582a4 */ /* 0x000fe4000f8e0225 */
[----:B------:R-:W-:Y:S09]  /*59e0*/  ULOP3.LUT UP0, URZ, UR60, 0x1b0, URZ, 0xc0, !UPT ;  /* 0x000001b03cff7892 */ /* 0x000ff2000f80c0ff */
[----:B------:R-:W-:Y:S05]  /*59f0*/  BRA.U !UP0, `(.L_x_93) ;  /* 0x0000000108407547 */ /* 0x000fea000b800000 */
[----:B------:R-:W2:Y:S01]  /*5a00*/  LDCU.64 UR8, c[0x4][0x80] ;  /* 0x01001000ff0877ac */ /* 0x000ea20008000a00 */
[----:B------:R-:W-:Y:S01]  /*5a10*/  MOV R3, 0x0 ;  /* 0x0000000000037802 */ /* 0x000fe20000000f00 */
[----:B------:R-:W-:Y:S02]  /*5a20*/  HFMA2 R12, -RZ, RZ, 0, 5.9604644775390625e-08 ;  /* 0x00000001ff0c7431 */ /* 0x000fe400000001ff */
[----:B------:R-:W-:Y:S02]  /*5a30*/  IMAD.MOV.U32 R8, RZ, RZ, 0x70 ;  /* 0x00000070ff087424 */ /* 0x000fe400078e00ff */
[----:B------:R-:W-:Y:S01]  /*5a40*/  IMAD.MOV.U32 R13, RZ, RZ, RZ ;  /* 0x000000ffff0d7224 */ /* 0x000fe200078e00ff */
[----:B------:R-:W3:Y:S01]  /*5a50*/  LDCU.64 UR6, c[0x4][0x88] ;  /* 0x01001100ff0677ac */ /* 0x000ee20008000a00 */
[----:B------:R-:W4:Y:S01]  /*5a60*/  LDC.64 R2, c[0x4][R3] ;  /* 0x0100000003027b82 */ /* 0x000f220000000a00 */
[----:B------:R-:W1:Y:S01]  /*5a70*/  LDCU.64 UR4, c[0x4][0x8] ;  /* 0x01000100ff0477ac */ /* 0x000e620008000a00 */
[----:B--2---:R-:W-:Y:S01]  /*5a80*/  MOV R5, UR9 ;  /* 0x0000000900057c02 */ /* 0x004fe20008000f00 */
[----:B------:R-:W-:Y:S01]  /*5a90*/  IMAD.U32 R4, RZ, RZ, UR8 ;  /* 0x00000008ff047e24 */ /* 0x000fe2000f8e00ff */
[----:B---3--:R-:W-:Y:S01]  /*5aa0*/  MOV R7, UR7 ;  /* 0x0000000700077c02 */ /* 0x008fe20008000f00 */
[----:B------:R-:W-:Y:S01]  /*5ab0*/  IMAD.U32 R6, RZ, RZ, UR6 ;  /* 0x00000006ff067e24 */ /* 0x000fe2000f8e00ff */
[----:B-1----:R-:W-:Y:S01]  /*5ac0*/  MOV R11, UR5 ;  /* 0x00000005000b7c02 */ /* 0x002fe20008000f00 */
[----:B------:R-:W-:Y:S02]  /*5ad0*/  IMAD.U32 R10, RZ, RZ, UR4 ;  /* 0x00000004ff0a7e24 */ /* 0x000fe4000f8e00ff */
[----:B------:R-:W-:Y:S07]  /*5ae0*/  LEPC R20, `(.L_x_93) ;  /* 0x000000001014794e */ /* 0x000fee0000000000 */
[----:B----45:R-:W-:Y:S05]  /*5af0*/  CALL.ABS.NOINC R2 ;  /* 0x0000000002007343 */ /* 0x030fea0003c00000 */
.L_x_93:
[----:B------:R-:W-:Y:S01]  /*5b00*/  LOP3.LUT P0, RZ, R87, 0x1b0, RZ, 0xc0, !PT ;  /* 0x000001b057ff7812 */ /* 0x000fe2000780c0ff */
[----:B------:R-:W-:Y:S11]  /*5b10*/  BSSY.RECONVERGENT B6, `(.L_x_94) ;  /* 0x0000013000067945 */ /* 0x000ff60003800200 */
[----:B------:R-:W-:Y:S01]  /*5b20*/  @!UPT UIADD3 URZ, UPT, UPT, URZ, URZ, URZ ;  /* 0x000000fffffff290 */ /* 0x000fe2000fffe0ff */
[----:B------:R-:W-:Y:S05]  /*5b30*/  @!P0 BRA `(.L_x_95) ;  /* 0x0000000000408947 */ /* 0x000fea0003800000 */
        /* <DEDUP_REMOVED lines=16> */
.L_x_95:
[----:B------:R-:W-:Y:S05]  /*5c40*/  BSYNC.RECONVERGENT B6 ;  /* 0x0000000000067941 */ /* 0x000fea0003800200 */
.L_x_94:
[----:B------:R-:W-:Y:S02]  /*5c50*/  ISETP.NE.U32.AND P0, PT, RZ, UR56, PT ;  /* 0x00000038ff007c0c */ /* 0x000fe4000bf05070 */
[C---:B------:R-:W-:Y:S02]  /*5c60*/  ISETP.NE.U32.AND P4, PT, R76.reuse, RZ, PT ;  /* 0x000000ff4c00720c */ /* 0x040fe40003f85070 */
[----:B------:R-:W-:Y:S02]  /*5c70*/  ISETP.NE.U32.AND P1, PT, R76, RZ, PT ;  /* 0x000000ff4c00720c */ /* 0x000fe40003f25070 */
[----:B------:R-:W-:Y:S02]  /*5c80*/  ISETP.NE.AND.EX P0, PT, RZ, UR57, PT, P0 ;  /* 0x00000039ff007c0c */ /* 0x000fe4000bf05300 */
[C---:B------:R-:W-:Y:S02]  /*5c90*/  ISETP.NE.AND.EX P4, PT, R77.reuse, RZ, PT, P4 ;  /* 0x000000ff4d00720c */ /* 0x040fe40003f85340 */
[----:B------:R-:W-:Y:S02]  /*5ca0*/  ISETP.NE.AND.EX P1, PT, R77, RZ, P0, P1 ;  /* 0x000000ff4d00720c */ /* 0x000fe40000725310 */
[----:B------:R-:W-:Y:S02]  /*5cb0*/  ISETP.NE.U32.AND P5, PT, R72, RZ, PT ;  /* 0x000000ff4800720c */ /* 0x000fe40003fa5070 */
[----:B------:R-:W-:Y:S02]  /*5cc0*/  ISETP.NE.U32.AND P2, PT, RZ, UR56, PT ;  /* 0x00000038ff007c0c */ /* 0x000fe4000bf45070 */
[----:B------:R-:W-:Y:S02]  /*5cd0*/  PLOP3.LUT P0, PT, PT, PT, PT, 0x8, 0x80 ;  /* 0x000000000080781c */ /* 0x000fe40003f0e170 */
[----:B------:R-:W-:Y:S02]  /*5ce0*/  ISETP.NE.AND.EX P5, PT, R73, RZ, PT, P5 ;  /* 0x000000ff4900720c */ /* 0x000fe40003fa5350 */
[----:B------:R-:W-:Y:S03]  /*5cf0*/  ISETP.NE.AND.EX P2, PT, RZ, UR57, PT, P2 ;  /* 0x00000039ff007c0c */ /* 0x000fe6000bf45320 */
[----:B------:R-:W-:Y:S01]  /*5d00*/  @!P1 PLOP3.LUT P0, PT, P4, PT, PT, 0x80, 0x8 ;  /* 0x000000000008981c */ /* 0x000fe2000270f070 */
[----:B------:R-:W-:Y:S01]  /*5d10*/  @!UPT UIADD3 URZ, UPT, UPT, URZ, URZ, URZ ;  /* 0x000000fffffff290 */ /* 0x000fe2000fffe0ff */
[----:B------:R-:W-:Y:S11]  /*5d20*/  @!P4 BRA `(.L_x_96) ;  /* 0x000000000030c947 */ /* 0x000ff60003800000 */
[----:B------:R-:W-:Y:S01]  /*5d30*/  ISETP.NE.U32.AND P3, PT, R74, RZ, PT ;  /* 0x000000ff4a00720c */ /* 0x000fe20003f65070 */
[----:B------:R-:W2:Y:S01]  /*5d40*/  LDCU.64 UR4, c[0x0][0x358] ;  /* 0x00006b00ff0477ac */ /* 0x000ea20008000a00 */
[----:B------:R-:W-:Y:S02]  /*5d50*/  IMAD.MOV.U32 R78, RZ, RZ, 0x1 ;  /* 0x00000001ff4e7424 */ /* 0x000fe400078e00ff */
[----:B------:R-:W-:Y:S11]  /*5d60*/  ISETP.NE.AND.EX P3, PT, R75, RZ, PT, P3 ;  /* 0x000000ff4b00720c */ /* 0x000ff60003f65330 */
[----:B------:R-:W-:Y:S02]  /*5d70*/  @!UPT UIADD3 URZ, UPT, UPT, URZ, URZ, URZ ;  /* 0x000000fffffff290 */ /* 0x000fe4000fffe0ff */
[----:B------:R-:W3:Y:S01]  /*5d80*/  @P3 LDC.64 R2, c[0x0][0x888] ;  /* 0x00022200ff023b82 */ /* 0x000ee20000000a00 */
[----:B-1----:R-:W-:Y:S04]  /*5d90*/  @P3 IMAD R0, R76, UR36, RZ ;  /* 0x000000244c003c24 */ /* 0x002fe8000f8e02ff */
[----:B---3--:R-:W-:Y:S04]  /*5da0*/  @P3 IMAD.WIDE R2, R0, 0x4, R2 ;  /* 0x0000000400023825 */ /* 0x008fe800078e0202 */
[----:B------:R-:W-:Y:S01]  /*5db0*/  HFMA2 R0, -RZ, RZ, 0, 5.9604644775390625e-08 ;  /* 0x00000001ff007431 */ /* 0x000fe200000001ff */
[----:B--2--5:R2:W5:Y:S04]  /*5dc0*/  @P3 LDG.E R40, desc[UR4][R2.64] ;  /* 0x0000000402283981 */ /* 0x024568000c1e1900 */
[----:B------:R-:W-:Y:S01]  /*5dd0*/  @!P3 PRMT R78, R0, 0x7610, R78 ;  /* 0x00007610004eb816 */ /* 0x000fe2000000004e */
[----:B--2---:R-:W3:Y:S06]  /*5de0*/  @!P3 LDC R40, c[0x0][0x880] ;  /* 0x00022000ff28bb82 */ /* 0x004eec0000000800 */
.L_x_96:
[----:B------:R-:W-:Y:S05]  /*5df0*/  @!P5 BRA `(.L_x_97) ;  /* 0x000000000024d947 */ /* 0x000fea0003800000 */
[----:B------:R-:W-:Y:S01]  /*5e00*/  ISETP.NE.U32.AND P3, PT, R70, RZ, PT ;  /* 0x000000ff4600720c */ /* 0x000fe20003f65070 */
[----:B------:R-:W2:Y:S03]  /*5e10*/  LDCU.64 UR4, c[0x0][0x358] ;  /* 0x00006b00ff0477ac */ /* 0x000ea60008000a00 */
[----:B------:R-:W-:Y:S11]  /*5e20*/  ISETP.NE.AND.EX P3, PT, R71, RZ, PT, P3 ;  /* 0x000000ff4700720c */ /* 0x000ff60003f65330 */
[----:B------:R-:W-:Y:S02]  /*5e30*/  @!UPT UIADD3 URZ, UPT, UPT, URZ, URZ, URZ ;  /* 0x000000fffffff290 */ /* 0x000fe4000fffe0ff */
[----:B------:R-:W4:Y:S01]  /*5e40*/  @P3 LDC.64 R2, c[0x0][0x8a8] ;  /* 0x00022a00ff023b82 */ /* 0x000f220000000a00 */
[----:B-1----:R-:W-:Y:S04]  /*5e50*/  @P3 IMAD R0, R72, UR36, RZ ;  /* 0x0000002448003c24 */ /* 0x002fe8000f8e02ff */
[----:B----4-:R-:W-:Y:S05]  /*5e60*/  @P3 IMAD.WIDE R2, R0, 0x4, R2 ;  /* 0x0000000400023825 */ /* 0x010fea00078e0202 */
[----:B--2--5:R2:W5:Y:S02]  /*5e70*/  @P3 LDG.E R38, desc[UR4][R2.64] ;  /* 0x0000000402263981 */ /* 0x024564000c1e1900 */
[----:B--2---:R-:W4:Y:S02]  /*5e80*/  @!P3 LDC R38, c[0x0][0x8a0] ;  /* 0x00022800ff26bb82 */ /* 0x004f240000000800 */
.L_x_97:
[----:B---3-5:R-:W-:Y:S01]  /*5e90*/  ISETP.NE.AND P3, PT, R40, RZ, PT ;  /* 0x000000ff2800720c */ /* 0x028fe20003f65270 */
[----:B------:R-:W-:Y:S01]  /*5ea0*/  BSSY B1, `(.L_x_98) ;  /* 0x0000041000017945 */ /* 0x000fe20003800000 */
[----:B------:R-:W-:Y:S01]  /*5eb0*/  SEL R6, RZ, 0xffffffff, P2 ;  /* 0xffffffffff067807 */ /* 0x000fe20001000000 */
[----:B------:R-:W-:Y:S01]  /*5ec0*/  IMAD.MOV.U32 R56, RZ, RZ, 0x1 ;  /* 0x00000001ff387424 */ /* 0x000fe200078e00ff */
[----:B------:R-:W-:Y:S02]  /*5ed0*/  LOP3.LUT P2, RZ, R78, 0xff, RZ, 0xc0, !PT ;  /* 0x000000ff4eff7812 */ /* 0x000fe4000784c0ff */
[----:B------:R-:W-:Y:S02]  /*5ee0*/  CS2R R46, SRZ ;  /* 0x00000000002e7805 */ /* 0x000fe4000001ff00 */
[----:B-1----:R-:W-:Y:S02]  /*5ef0*/  @!P1 SEL R0, RZ, 0xffffffff, P3 ;  /* 0xffffffffff009807 */ /* 0x002fe40001800000 */
[----:B------:R-:W-:Y:S02]  /*5f00*/  CS2R R44, SRZ ;  /* 0x00000000002c7805 */ /* 0x000fe4000001ff00 */
[----:B------:R-:W-:Y:S02]  /*5f10*/  LEA R3, R83, UR44, 0x3 ;  /* 0x0000002c53037c11 */ /* 0x000fe4000f8e18ff */
[----:B------:R-:W-:Y:S02]  /*5f20*/  CS2R R50, SRZ ;  /* 0x0000000000327805 */ /* 0x000fe4000001ff00 */
[----:B------:R-:W-:Y:S02]  /*5f30*/  @P0 SEL R0, R6, R0, !P2 ;  /* 0x0000000006000207 */ /* 0x000fe40005000000 */
[----:B------:R-:W-:Y:S02]  /*5f40*/  CS2R R48, SRZ ;  /* 0x0000000000307805 */ /* 0x000fe4000001ff00 */
[----:B------:R-:W-:Y:S02]  /*5f50*/  LEA R43, R36, UR44, 0x3 ;  /* 0x0000002c242b7c11 */ /* 0x000fe4000f8e18ff */
[----:B------:R-:W-:Y:S02]  /*5f60*/  @!P1 LOP3.LUT R0, R0, 0x1, RZ, 0xc0, !PT ;  /* 0x0000000100009812 */ /* 0x000fe400078ec0ff */
[----:B------:R-:W-:Y:S02]  /*5f70*/  SHF.L.U32 R4, R85, 0x1f, RZ ;  /* 0x0000001f55047819 */ /* 0x000fe400000006ff */
[----:B------:R-:W-:Y:S02]  /*5f80*/  ISETP.NE.U32.OR P6, PT, R0, 0x1, P1 ;  /* 0x000000010000780c */ /* 0x000fe40000fc5470 */
[----:B------:R-:W-:Y:S02]  /*5f90*/  LEA.HI R39, R36, R36, RZ, 0x1 ;  /* 0x0000002424277211 */ /* 0x000fe400078f08ff */
[----:B------:R-:W-:Y:S02]  /*5fa0*/  SEL R5, RZ, 0xffffffff, P3 ;  /* 0xffffffffff057807 */ /* 0x000fe40001800000 */
[----:B------:R-:W-:Y:S02]  /*5fb0*/  P2R R2, PR, RZ, 0x40 ;  /* 0x00000040ff027803 */ /* 0x000fe40000000000 */
[----:B------:R-:W-:Y:S04]  /*5fc0*/  @P4 SEL R5, R6, R5, !P2 ;  /* 0x0000000506054207 */ /* 0x000fe80005000000 */
[----:B------:R-:W-:Y:S02]  /*5fd0*/  LOP3.LUT R5, R5, 0x1, RZ, 0xc0, !PT ;  /* 0x0000000105057812 */ /* 0x000fe400078ec0ff */
[----:B------:R-:W-:Y:S02]  /*5fe0*/  @P6 SHF.L.U32 R0, R82, 0x1f, RZ ;  /* 0x0000001f52006819 */ /* 0x000fe400000006ff */
[----:B------:R-:W-:Y:S02]  /*5ff0*/  ISETP.NE.U32.AND P5, PT, R5, 0x1, PT ;  /* 0x000000010500780c */ /* 0x000fe40003fa5070 */
[----:B------:R1:W2:Y:S02]  /*6000*/  @P6 SYNCS.PHASECHK.TRANS64.TRYWAIT P1, [R3+URZ+0x80], R0 ;  /* 0x00008000030065a7 */ /* 0x0002a400080211ff */
[----:B------:R-:W-:Y:S01]  /*6010*/  P2R R57, PR, RZ, 0x20 ;  /* 0x00000020ff397803 */ /* 0x000fe20000000000 */
[----:B------:R3:W3:Y:S01]  /*6020*/  SYNCS.PHASECHK.TRANS64.TRYWAIT P0, [R43+URZ+0xd0], R4 ;  /* 0x0000d0042b0075a7 */ /* 0x0006e200080011ff */
[C---:B-1----:R-:W-:Y:S01]  /*6030*/  IMAD.SHL.U32 R0, R39.reuse, 0x40, RZ ;  /* 0x0000004027007824 */ /* 0x042fe200078e00ff */
[----:B------:R-:W-:Y:S04]  /*6040*/  LOP3.LUT R39, R39, 0xffe, RZ, 0xc0, !PT ;  /* 0x00000ffe27277812 */ /* 0x000fe800078ec0ff */
[----:B------:R-:W-:Y:S01]  /*6050*/  LOP3.LUT R0, R0, 0xffffff80, RZ, 0xc0, !PT ;  /* 0xffffff8000007812 */ /* 0x000fe200078ec0ff */
[----:B------:R-:W-:Y:S04]  /*6060*/  IMAD.IADD R39, R36, 0x1, -R39 ;  /* 0x0000000124277824 */ /* 0x000fe800078e0a27 */
[----:B------:R-:W-:Y:S04]  /*6070*/  IMAD.IADD R0, R37, 0x1, R0 ;  /* 0x0000000125007824 */ /* 0x000fe800078e0200 */
[----:B------:R-:W-:Y:S01]  /*6080*/  IMAD R39, R39, 0x100000, R0 ;  /* 0x0010000027277824 */ /* 0x000fe200078e0200 */
[----:B--2---:R-:W-:Y:S01]  /*6090*/  @P6 SEL R56, RZ, 0x1, !P1 ;  /* 0x00000001ff386807 */ /* 0x004fe20004800000 */
[----:B------:R-:W-:Y:S06]  /*60a0*/  @!P6 BRA `(.L_x_99) ;  /* 0x000000000080e947 */ /* 0x000fec0003800000 */
[----:B------:R-:W-:Y:S01]  /*60b0*/  @P5 IMAD R6, R83, 0x1000, R69 ;  /* 0x0000100053065824 */ /* 0x000fe200078e0245 */
[----:B------:R-:W-:Y:S01]  /*60c0*/  ISETP.NE.AND P1, PT, R56, RZ, PT ;  /* 0x000000ff3800720c */ /* 0x000fe20003f25270 */
[----:B------:R-:W-:Y:S01]  /*60d0*/  BSSY B0, `(.L_x_100) ;  /* 0x000000b000007945 */ /* 0x000fe20003800000 */
[----:B------:R-:W-:Y:S01]  /*60e0*/  CS2R R50, SRZ ;  /* 0x0000000000327805 */ /* 0x000fe2000001ff00 */
[----:B------:R-:W-:Y:S01]  /*60f0*/  @P5 VIADD R5, R6, UR44 ;  /* 0x0000002c06055c36 */ /* 0x000fe20008000000 */
[----:B------:R-:W-:Y:S02]  /*6100*/  CS2R R48, SRZ ;  /* 0x0000000000307805 */ /* 0x000fe4000001ff00 */
[----:B------:R-:W-:Y:S02]  /*6110*/  CS2R R46, SRZ ;  /* 0x00000000002e7805 */ /* 0x000fe4000001ff00 */
[----:B------:R-:W-:Y:S01]  /*6120*/  CS2R R44, SRZ ;  /* 0x00000000002c7805 */ /* 0x000fe2000001ff00 */
[----:B------:R-:W-:Y:S04]  /*6130*/  @P5 IMAD R5, R86, -0x10, R5 ;  /* 0xfffffff056055824 */ /* 0x000fe800078e0205 */
[----:B------:R-:W-:Y:S05]  /*6140*/  @P1 BRA `(.L_x_101) ;  /* 0x00000000000c1947 */ /* 0x000fea0003800000 */
[----:B------:R-:W-:Y:S04]  /*6150*/  SHF.L.U32 R0, R82, 0x1f, RZ ;  /* 0x0000001f52007819 */ /* 0x000fe800000006ff */
[----:B------:R-:W1:Y:S02]  /*6160*/  SYNCS.PHASECHK.TRANS64.TRYWAIT P1, [R3+URZ+0x80], R0 ;  /* 0x00008000030075a7 */ /* 0x000e6400080211ff */
[----:B-1----:R-:W-:Y:S05]  /*6170*/  @!P1 BRA `(.L_x_102) ;  /* 0x0000002400749947 */ /* 0x002fea0003800000 */
.L_x_101:
[----:B------:R-:W-:Y:S05]  /*6180*/  BSYNC B0 ;  /* 0x0000000000007941 */ /* 0x000fea0003800000 */
.L_x_100:
[----:B------:R-:W-:Y:S01]  /*6190*/  ISETP.NE.AND P1, PT, R57, RZ, PT ;  /* 0x000000ff3900720c */ /* 0x000fe20003f25270 */
[----:B-1----:R-:W-:Y:S02]  /*61a0*/  VIADD R3, R3, 0x90 ;  /* 0x0000009003037836 */ /* 0x002fe40000000000 */
[----:B------:R-:W-:Y:S02]  /*61b0*/  IMAD.U32 R0, RZ, RZ, UR45 ;  /* 0x0000002dff007e24 */ /* 0x000fe4000f8e00ff */
[----:B------:R-:W-:Y:S03]  /*61c0*/  VIADD R83, R83, 0x1 ;  /* 0x0000000153537836 */ /* 0x000fe60000000000 */
[----:B------:R-:W-:Y:S05]  /*61d0*/  PRMT R0, R0, 0x654, R3 ;  /* 0x0000065400007816 */ /* 0x000fea0000000003 */
[----:B------:R1:W2:Y:S04]  /*61e0*/  @P1 LDS.128 R48, [R6+UR44+0x200] ;  /* 0x0002002c06301984 */ /* 0x0002a80008000c00 */
[----:B------:R1:W1:Y:S01]  /*61f0*/  @P1 LDS.128 R44, [R5+0x210] ;  /* 0x00021000052c1984 */ /* 0x0002620000000c00 */
[C---:B------:R-:W-:Y:S01]  /*6200*/  ISETP.NE.AND P1, PT, R83.reuse, 0x2, PT ;  /* 0x000000025300780c */ /* 0x040fe20003f25270 */
[----:B------:R-:W-:Y:S01]  /*6210*/  @!PT LDS RZ, [RZ] ;  /* 0x00000000fffff984 */ /* 0x000fe20000000800 */
[----:B------:R-:W-:Y:S01]  /*6220*/  @!PT LDS RZ, [RZ] ;  /* 0x00000000fffff984 */ /* 0x000fe20000000800 */
[----:B------:R-:W-:Y:S01]  /*6230*/  @!PT LDS RZ, [RZ] ;  /* 0x00000000fffff984 */ /* 0x000fe20000000800 */
[----:B------:R-:W-:Y:S01]  /*6240*/  @!PT LDS RZ, [RZ] ;  /* 0x00000000fffff984 */ /* 0x000fe20000000800 */
[----:B------:R5:W-:Y:S06]  /*6250*/  MEMBAR.ALL.CTA ;  /* 0x0000000000007992 */ /* 0x000bec0000008000 */
[----:B-----5:R-:W5:Y:S01]  /*6260*/  FENCE.VIEW.ASYNC.S ;  /* 0x00000000000073c6 */ /* 0x020f620000000000 */
[----:B------:R-:W-:Y:S01]  /*6270*/  SEL R83, R83, RZ, P1 ;  /* 0x000000ff53537207 */ /* 0x000fe20000800000 */
[----:B-----5:R5:W-:Y:S02]  /*6280*/  SYNCS.ARRIVE.TRANS64.RED.A1T0 RZ, [R0+URZ], RZ ;  /* 0x000000ff00ff79a7 */ /* 0x020be400081004ff */
[----:B-----5:R-:W-:Y:S04]  /*6290*/  SEL R0, RZ, 0x1, P1 ;  /* 0x00000001ff007807 */ /* 0x020fe80000800000 */
[----:B--2---:R-:W-:Y:S02]  /*62a0*/  LOP3.LUT R82, R82, R0, RZ, 0x3c, !PT ;  /* 0x0000000052527212 */ /* 0x004fe400078e3cff */
.L_x_99:
[----:B------:R-:W-:Y:S05]  /*62b0*/  BSYNC B1 ;  /* 0x0000000000017941 */ /* 0x000fea0003800000 */
.L_x_98:
[----:B------:R-:W-:Y:S04]  /*62c0*/  SHF.R.U32.HI R0, RZ, 0x15, R39 ;  /* 0x00000015ff007819 */ /* 0x000fe80000011627 */
[----:B------:R-:W-:Y:S01]  /*62d0*/  LOP3.LUT P1, RZ, R0, 0x3, R79, 0x48, !PT ;  /* 0x0000000300ff7812 */ /* 0x000fe2000782484f */
[----:B------:R-:W-:Y:S01]  /*62e0*/  @!UPT UIADD3 URZ, UPT, UPT, URZ, URZ, URZ ;  /* 0x000000fffffff290 */ /* 0x000fe2000fffe0ff */
[----:B---3--:R-:W-:Y:S11]  /*62f0*/  @P0 BRA `(.L_x_103) ;  /* 0x0000000000080947 */ /* 0x008ff60003800000 */
[----:B------:R-:W2:Y:S02]  /*6300*/  SYNCS.PHASECHK.TRANS64.TRYWAIT P0, [R43+URZ+0xd0], R4 ;  /* 0x0000d0042b0075a7 */ /* 0x000ea400080011ff */
[----:B--2---:R-:W-:Y:S05]  /*6310*/  @!P0 BRA `(.L_x_104) ;  /* 0x0000002400208947 */ /* 0x004fea0003800000 */
.L_x_103:
[----:B------:R-:W-:Y:S05]  /*6320*/  @!P1 BRA `(.L_x_105) ;  /* 0x0000000000409947 */ /* 0x000fea0003800000 */
[----:B------:R-:W1:Y:S01]  /*6330*/  LDCU.64 UR8, c[0x4][0x70] ;  /* 0x01000e00ff0877ac */ /* 0x000e620008000a00 */
[----:B------:R-:W-:Y:S01]  /*6340*/  MOV R15, 0x0 ;  /* 0x00000000000f7802 */ /* 0x000fe20000000f00 */
[----:B------:R-:W-:Y:S02]  /*6350*/  HFMA2 R12, -RZ, RZ, 0, 5.9604644775390625e-08 ;  /* 0x00000001ff0c7431 */ /* 0x000fe400000001ff */
[----:B------:R-:W-:Y:S02]  /*6360*/  IMAD.MOV.U32 R8, RZ, RZ, 0x192 ;  /* 0x00000192ff087424 */ /* 0x000fe400078e00ff */
[----:B------:R-:W-:Y:S01]  /*6370*/  IMAD.MOV.U32 R13, RZ, RZ, RZ ;  /* 0x000000ffff0d7224 */ /* 0x000fe200078e00ff */
[----:B------:R-:W3:Y:S01]  /*6380*/  LDCU.64 UR6, c[0x4][0x78] ;  /* 0x01000f00ff0677ac */ /* 0x000ee20008000a00 */
[----:B------:R-:W4:Y:S01]  /*6390*/  LDC.64 R14, c[0x4][R15] ;  /* 0x010000000f0e7b82 */ /* 0x000f220000000a00 */
[----:B------:R-:W5:Y:S01]  /*63a0*/  LDCU.64 UR4, c[0x4][0x10] ;  /* 0x01000200ff0477ac */ /* 0x000f620008000a00 */
[----:B-1----:R-:W-:Y:S01]  /*63b0*/  MOV R5, UR9 ;  /* 0x0000000900057c02 */ /* 0x002fe20008000f00 */
[----:B--2---:R-:W-:Y:S01]  /*63c0*/  IMAD.U32 R4, RZ, RZ, UR8 ;  /* 0x00000008ff047e24 */ /* 0x004fe2000f8e00ff */
[----:B---3--:R-:W-:Y:S01]  /*63d0*/  MOV R7, UR7 ;  /* 0x0000000700077c02 */ /* 0x008fe20008000f00 */
[----:B------:R-:W-:Y:S01]  /*63e0*/  IMAD.U32 R6, RZ, RZ, UR6 ;  /* 0x00000006ff067e24 */ /* 0x000fe2000f8e00ff */
[----:B-----5:R-:W-:Y:S01]  /*63f0*/  MOV R11, UR5 ;  /* 0x00000005000b7c02 */ /* 0x020fe20008000f00 */
[----:B------:R-:W-:Y:S02]  /*6400*/  IMAD.U32 R10, RZ, RZ, UR4 ;  /* 0x00000004ff0a7e24 */ /* 0x000fe4000f8e00ff */
[----:B------:R-:W-:Y:S07]  /*6410*/  LEPC R20, `(.L_x_105) ;  /* 0x000000001014794e */ /* 0x000fee0000000000 */
[----:B----4-:R-:W-:Y:S05]  /*6420*/  CALL.ABS.NOINC R14 ;  /* 0x000000000e007343 */ /* 0x010fea0003c00000 */
.L_x_105:
[----:B------:R-:W-:Y:S05]  /*6430*/  WARPSYNC.ALL ;  /* 0x0000000000007948 */ /* 0x000fea0003800000 */
[----:B------:R-:W-:Y:S01]  /*6440*/  R2UR UR4, R39 ;  /* 0x00000000270472ca */ /* 0x000fe200000e0000 */
[----:B------:R-:W-:Y:S01]  /*6450*/  BSSY.RECONVERGENT B0, `(.L_x_106) ;  /* 0x00000a0000007945 */ /* 0x000fe20003800200 */
[----:B------:R-:W-:Y:S02]  /*6460*/  ISETP.NE.AND P6, PT, R2, RZ, PT ;  /* 0x000000ff0200720c */ /* 0x000fe40003fc5270 */
[C---:B------:R-:W-:Y:S02]  /*6470*/  SHF.L.U32 R2, R48.reuse, 0x10, RZ ;  /* 0x0000001030027819 */ /* 0x040fe400000006ff */
[C---:B------:R-:W-:Y:S02]  /*6480*/  PRMT R3, R48.reuse, 0x8880, RZ ;  /* 0x0000888030037816 */ /* 0x040fe400000000ff */
[----:B------:R-:W-:Y:S02]  /*6490*/  SHF.L.U32 R41, R48, 0x8, RZ ;  /* 0x0000000830297819 */ /* 0x000fe400000006ff */
[----:B------:R-:W-:Y:S02]  /*64a0*/  SHF.L.U32 R42, R49, 0x10, RZ ;  /* 0x00000010312a7819 */ /* 0x000fe400000006ff */
[----:B------:R-:W-:Y:S01]  /*64b0*/  ISETP.NE.AND P0, PT, R88, RZ, PT ;  /* 0x000000ff5800720c */ /* 0x000fe20003f05270 */
[----:B-12---:R-:W-:Y:S01]  /*64c0*/  LDTM.16dp32bit_t0_t15.x32 R4, tmem[UR4] ;  /* 0x00000004000479ee */ /* 0x006fe20008a80000 */
[----:B------:R-:W4:Y:S01]  /*64d0*/  LDTM.16dp32bit_t16_t31.x32 R4, tmem[UR4+0x20] ;  /* 0x00002004000479ee */ /* 0x000f220008aa0000 */
[----:B------:R-:W-:Y:S01]  /*64e0*/  SHF.R.S32.HI R42, RZ, 0x18, R42 ;  /* 0x00000018ff2a7819 */ /* 0x000fe2000001142a */
[C---:B----4-:R-:W-:Y:S01]  /*64f0*/  IMAD R0, R38.reuse, R4, RZ ;  /* 0x0000000426007224 */ /* 0x050fe200078e02ff */
[----:B------:R-:W-:Y:S01]  /*6500*/  SHF.R.S32.HI R4, RZ, 0x18, R2 ;  /* 0x00000018ff047819 */ /* 0x000fe20000011402 */
[C---:B------:R-:W-:Y:S01]  /*6510*/  IMAD R2, R38.reuse, R5, RZ ;  /* 0x0000000526027224 */ /* 0x040fe200078e02ff */
[----:B------:R-:W-:Y:S01]  /*6520*/  SHF.R.S32.HI R5, RZ, 0x18, R41 ;  /* 0x00000018ff057819 */ /* 0x000fe20000011429 */
[----:B------:R-:W-:Y:S01]  /*6530*/  IMAD R0, R3, R40, R0 ;  /* 0x0000002803007224 */ /* 0x000fe200078e0200 */
[----:B------:R-:W-:Y:S01]  /*6540*/  PRMT R41, R49, 0x8880, RZ ;  /* 0x0000888031297816 */ /* 0x000fe200000000ff */
[----:B------:R-:W-:Y:S02]  /*6550*/  IMAD R3, R38, R6, RZ ;  /* 0x0000000626037224 */ /* 0x000fe400078e02ff */
[-C--:B------:R-:W-:Y:S01]  /*6560*/  IMAD R2, R4, R40.reuse, R2 ;  /* 0x0000002804027224 */ /* 0x080fe200078e0202 */
[----:B------:R-:W-:Y:S01]  /*6570*/  SHF.R.S32.HI R4, RZ, 0x18, R48 ;  /* 0x00000018ff047819 */ /* 0x000fe20000011430 */
[----:B------:R-:W-:Y:S02]  /*6580*/  IMAD R7, R38, R7, RZ ;  /* 0x0000000726077224 */ /* 0x000fe400078e02ff */
[-C--:B------:R-:W-:Y:S02]  /*6590*/  IMAD R3, R5, R40.reuse, R3 ;  /* 0x0000002805037224 */ /* 0x080fe400078e0203 */
[----:B------:R-:W-:Y:S02]  /*65a0*/  IMAD R7, R4, R40, R7 ;  /* 0x0000002804077224 */ /* 0x000fe400078e0207 */
[C---:B------:R-:W-:Y:S02]  /*65b0*/  IMAD R6, R38.reuse, R11, RZ ;  /* 0x0000000b26067224 */ /* 0x040fe400078e02ff */
[C---:B------:R-:W-:Y:S01]  /*65c0*/  IMAD R11, R38.reuse, R16, RZ ;  /* 0x00000010260b7224 */ /* 0x040fe200078e02ff */
[----:B------:R-:W-:Y:S01]  /*65d0*/  I2IP.S8.S32.SAT R52, R7, R3, RZ ;  /* 0x0000000307347239 */ /* 0x000fe200000014ff */
[C---:B------:R-:W-:Y:S02]  /*65e0*/  IMAD R16, R38.reuse, R21, RZ ;  /* 0x0000001526107224 */ /* 0x040fe400078e02ff */
[----:B------:R-:W-:Y:S01]  /*65f0*/  IMAD R21, R38, R26, RZ ;  /* 0x0000001a26157224 */ /* 0x000fe200078e02ff */
[----:B------:R-:W-:Y:S01]  /*6600*/  I2IP.S8.S32.SAT R52, R2, R0, R52 ;  /* 0x0000000002347239 */ /* 0x000fe20000001434 */
[C---:B------:R-:W-:Y:S01]  /*6610*/  IMAD R26, R38.reuse, R31, RZ ;  /* 0x0000001f261a7224 */ /* 0x040fe200078e02ff */
[----:B------:R-:W-:Y:S01]  /*6620*/  SHF.R.S32.HI R2, RZ, 0x18, R49 ;  /* 0x00000018ff027819 */ /* 0x000fe20000011431 */
[C---:B------:R-:W-:Y:S02]  /*6630*/  IMAD R3, R38.reuse, R8, RZ ;  /* 0x0000000826037224 */ /* 0x040fe400078e02ff */
[----:B------:R-:W-:Y:S02]  /*6640*/  IMAD.SHL.U32 R31, R49, 0x100, RZ ;  /* 0x00000100311f7824 */ /* 0x000fe400078e00ff */
[C---:B------:R-:W-:Y:S02]  /*6650*/  IMAD R8, R38.reuse, R13, RZ ;  /* 0x0000000d26087224 */ /* 0x040fe400078e02ff */
[C---:B------:R-:W-:Y:S01]  /*6660*/  IMAD R13, R38.reuse, R18, RZ ;  /* 0x00000012260d7224 */ /* 0x040fe200078e02ff */
[----:B------:R-:W-:Y:S01]  /*6670*/  SHF.R.S32.HI R0, RZ, 0x18, R31 ;  /* 0x00000018ff007819 */ /* 0x000fe2000001141f */
[----:B------:R-:W-:Y:S01]  /*6680*/  IMAD R18, R38, R23, RZ ;  /* 0x0000001726127224 */ /* 0x000fe200078e02ff */
[----:B------:R-:W-:Y:S01]  /*6690*/  SHF.L.U32 R31, R50, 0x10, RZ ;  /* 0x00000010321f7819 */ /* 0x000fe200000006ff */
[C---:B------:R-:W-:Y:S02]  /*66a0*/  IMAD R4, R38.reuse, R9, RZ ;  /* 0x0000000926047224 */ /* 0x040fe400078e02ff */
[C---:B------:R-:W-:Y:S01]  /*66b0*/  IMAD R23, R38.reuse, R28, RZ ;  /* 0x0000001c26177224 */ /* 0x040fe200078e02ff */
[----:B------:R-:W-:Y:S01]  /*66c0*/  SHF.R.S32.HI R31, RZ, 0x18, R31 ;  /* 0x00000018ff1f7819 */ /* 0x000fe2000001141f */
[C---:B------:R-:W-:Y:S02]  /*66d0*/  IMAD R7, R38.reuse, R12, RZ ;  /* 0x0000000c26077224 */ /* 0x040fe400078e02ff */
[----:B------:R-:W-:Y:S01]  /*66e0*/  IMAD R28, R38, R33, RZ ;  /* 0x00000021261c7224 */ /* 0x000fe200078e02ff */
[----:B------:R-:W-:Y:S01]  /*66f0*/  PRMT R33, R50, 0x8880, RZ ;  /* 0x0000888032217816 */ /* 0x000fe200000000ff */
[----:B------:R-:W-:Y:S02]  /*6700*/  IMAD R3, R41, R40, R3 ;  /* 0x0000002829037224 */ /* 0x000fe400078e0203 */
[C---:B------:R-:W-:Y:S02]  /*6710*/  IMAD R12, R38.reuse, R17, RZ ;  /* 0x00000011260c7224 */ /* 0x040fe400078e02ff */
[C---:B------:R-:W-:Y:S02]  /*6720*/  IMAD R5, R38.reuse, R10, RZ ;  /* 0x0000000a26057224 */ /* 0x040fe400078e02ff */
[----:B------:R-:W-:Y:S02]  /*6730*/  IMAD R17, R38, R22, RZ ;  /* 0x0000001626117224 */ /* 0x000fe400078e02ff */
[----:B------:R-:W-:Y:S02]  /*6740*/  IMAD R4, R42, R40, R4 ;  /* 0x000000282a047224 */ /* 0x000fe400078e0204 */
[C---:B------:R-:W-:Y:S02]  /*6750*/  IMAD R22, R38.reuse, R27, RZ ;  /* 0x0000001b26167224 */ /* 0x040fe400078e02ff */
[----:B------:R-:W-:Y:S01]  /*6760*/  IMAD R27, R38, R32, RZ ;  /* 0x00000020261b7224 */ /* 0x000fe200078e02ff */
[----:B------:R-:W-:Y:S01]  /*6770*/  SHF.L.U32 R32, R50, 0x8, RZ ;  /* 0x0000000832207819 */ /* 0x000fe200000006ff */
[-C--:B------:R-:W-:Y:S02]  /*6780*/  IMAD R5, R0, R40.reuse, R5 ;  /* 0x0000002800057224 */ /* 0x080fe400078e0205 */
[----:B------:R-:W-:Y:S01]  /*6790*/  IMAD.MOV.U32 R0, RZ, RZ, R33 ;  /* 0x000000ffff007224 */ /* 0x000fe200078e0021 */
[----:B------:R-:W-:Y:S01]  /*67a0*/  SHF.R.S32.HI R32, RZ, 0x18, R32 ;  /* 0x00000018ff207819 */ /* 0x000fe20000011420 */
[-C--:B------:R-:W-:Y:S01]  /*67b0*/  IMAD R6, R2, R40.reuse, R6 ;  /* 0x0000002802067224 */ /* 0x080fe200078e0206 */
[----:B------:R-:W-:Y:S01]  /*67c0*/  SHF.R.S32.HI R2, RZ, 0x18, R50 ;  /* 0x00000018ff027819 */ /* 0x000fe20000011432 */
[----:B------:R-:W-:Y:S01]  /*67d0*/  IMAD R7, R0, R40, R7 ;  /* 0x0000002800077224 */ /* 0x000fe200078e0207 */
[----:B------:R-:W-:Y:S01]  /*67e0*/  PRMT R0, R51, 0x8880, RZ ;  /* 0x0000888033007816 */ /* 0x000fe200000000ff */
[----:B------:R-:W-:Y:S01]  /*67f0*/  IMAD R9, R38, R14, RZ ;  /* 0x0000000e26097224 */ /* 0x000fe200078e02ff */
[----:B------:R-:W-:Y:S01]  /*6800*/  I2IP.S8.S32.SAT R6, R6, R5, RZ ;  /* 0x0000000506067239 */ /* 0x000fe200000014ff */
[-C--:B------:R-:W-:Y:S01]  /*6810*/  IMAD R8, R31, R40.reuse, R8 ;  /* 0x000000281f087224 */ /* 0x080fe200078e0208 */
[C---:B------:R-:W-:Y:S01]  /*6820*/  SHF.L.U32 R31, R51.reuse, 0x8, RZ ;  /* 0x00000008331f7819 */ /* 0x040fe200000006ff */
[----:B------:R-:W-:Y:S01]  /*6830*/  IMAD R10, R38, R15, RZ ;  /* 0x0000000f260a7224 */ /* 0x000fe200078e02ff */
[----:B------:R-:W-:Y:S01]  /*6840*/  I2IP.S8.S32.SAT R53, R4, R3, R6 ;  /* 0x0000000304357239 */ /* 0x000fe20000001406 */
[-C--:B------:R-:W-:Y:S01]  /*6850*/  IMAD R9, R32, R40.reuse, R9 ;  /* 0x0000002820097224 */ /* 0x080fe200078e0209 */
[----:B------:R-:W-:Y:S01]  /*6860*/  SHF.R.S32.HI R5, RZ, 0x18, R31 ;  /* 0x00000018ff057819 */ /* 0x000fe2000001141f */
[-C--:B------:R-:W-:Y:S01]  /*6870*/  IMAD R10, R2, R40.reuse, R10 ;  /* 0x00000028020a7224 */ /* 0x080fe200078e020a */
[----:B------:R-:W-:Y:S01]  /*6880*/  SHF.L.U32 R2, R51, 0x10, RZ ;  /* 0x0000001033027819 */ /* 0x000fe200000006ff */
[----:B------:R-:W-:Y:S01]  /*6890*/  IMAD R11, R0, R40, R11 ;  /* 0x00000028000b7224 */ /* 0x000fe200078e020b */
[----:B------:R-:W-:Y:S01]  /*68a0*/  SHF.R.S32.HI R0, RZ, 0x18, R51 ;  /* 0x00000018ff007819 */ /* 0x000fe20000011433 */
[C---:B------:R-:W-:Y:S01]  /*68b0*/  IMAD R15, R38.reuse, R20, RZ ;  /* 0x00000014260f7224 */ /* 0x040fe200078e02ff */
[----:B------:R-:W-:Y:S01]  /*68c0*/  SHF.R.S32.HI R2, RZ, 0x18, R2 ;  /* 0x00000018ff027819 */ /* 0x000fe20000011402 */
[C---:B------:R-:W-:Y:S01]  /*68d0*/  IMAD R14, R38.reuse, R19, RZ ;  /* 0x00000013260e7224 */ /* 0x040fe200078e02ff */
[C---:B------:R-:W-:Y:S01]  /*68e0*/  SHF.L.U32 R4, R45.reuse, 0x10, RZ ;  /* 0x000000102d047819 */ /* 0x040fe200000006ff */
[----:B------:R-:W-:Y:S01]  /*68f0*/  IMAD R19, R38, R24, RZ ;  /* 0x0000001826137224 */ /* 0x000fe200078e02ff */
[----:B------:R-:W-:Y:S01]  /*6900*/  PRMT R3, R45, 0x8880, RZ ;  /* 0x000088802d037816 */ /* 0x000fe200000000ff */
[-C--:B------:R-:W-:Y:S01]  /*6910*/  IMAD R12, R2, R40.reuse, R12 ;  /* 0x00000028020c7224 */ /* 0x080fe200078e020c */
[----:B------:R-:W-:Y:S01]  /*6920*/  PRMT R2, R44, 0x8880, RZ ;  /* 0x000088802c027816 */ /* 0x000fe200000000ff */
[-C--:B------:R-:W-:Y:S01]  /*6930*/  IMAD R13, R5, R40.reuse, R13 ;  /* 0x00000028050d7224 */ /* 0x080fe200078e020d */
[----:B------:R-:W-:Y:S01]  /*6940*/  SHF.R.S32.HI R4, RZ, 0x18, R4 ;  /* 0x00000018ff047819 */ /* 0x000fe20000011404 */
[----:B------:R-:W-:Y:S01]  /*6950*/  IMAD R14, R0, R40, R14 ;  /* 0x00000028000e7224 */ /* 0x000fe200078e020e */
[----:B------:R-:W-:Y:S01]  /*6960*/  MOV R0, R2 ;  /* 0x0000000200007202 */ /* 0x000fe20000000f00 */
[----:B------:R-:W-:Y:S01]  /*6970*/  IMAD.U32 R5, R44, 0x10000, RZ ;  /* 0x000100002c057824 */ /* 0x000fe200078e00ff */
[----:B------:R-:W-:Y:S01]  /*6980*/  I2IP.S8.S32.SAT R9, R10, R9, RZ ;  /* 0x000000090a097239 */ /* 0x000fe200000014ff */
[----:B------:R-:W-:Y:S01]  /*6990*/  IMAD R20, R38, R25, RZ ;  /* 0x0000001926147224 */ /* 0x000fe200078e02ff */
[----:B------:R-:W-:Y:S01]  /*69a0*/  I2IP.S8.S32.SAT R13, R14, R13, RZ ;  /* 0x0000000d0e0d7239 */ /* 0x000fe200000014ff */
[----:B------:R-:W-:Y:S01]  /*69b0*/  IMAD R15, R0, R40, R15 ;  /* 0x00000028000f7224 */ /* 0x000fe200078e020f */
[----:B------:R-:W-:Y:S01]  /*69c0*/  SHF.R.S32.HI R2, RZ, 0x18, R5 ;  /* 0x00000018ff027819 */ /* 0x000fe20000011405 */
[----:B------:R-:W-:Y:S01]  /*69d0*/  IMAD R24, R38, R29, RZ ;  /* 0x0000001d26187224 */ /* 0x000fe200078e02ff */
[----:B------:R-:W-:Y:S01]  /*69e0*/  SHF.L.U32 R0, R44, 0x8, RZ ;  /* 0x000000082c007819 */ /* 0x000fe200000006ff */
[----:B------:R-:W-:Y:S01]  /*69f0*/  IMAD R25, R38, R30, RZ ;  /* 0x0000001e26197224 */ /* 0x000fe200078e02ff */
[----:B------:R-:W-:Y:S01]  /*6a00*/  I2IP.S8.S32.SAT R54, R8, R7, R9 ;  /* 0x0000000708367239 */ /* 0x000fe20000001409 */
[----:B------:R-:W-:Y:S01]  /*6a10*/  IMAD R16, R2, R40, R16 ;  /* 0x0000002802107224 */ /* 0x000fe200078e0210 */
[----:B------:R-:W-:Y:S01]  /*6a20*/  SHF.R.S32.HI R0, RZ, 0x18, R0 ;  /* 0x00000018ff007819 */ /* 0x000fe20000011400 */
[----:B------:R-:W-:Y:S01]  /*6a30*/  IMAD R29, R38, R34, RZ ;  /* 0x00000022261d7224 */ /* 0x000fe200078e02ff */
[----:B------:R-:W-:Y:S01]  /*6a40*/  SHF.R.S32.HI R2, RZ, 0x18, R44 ;  /* 0x00000018ff027819 */ /* 0x000fe2000001142c */
[----:B------:R-:W-:Y:S01]  /*6a50*/  IMAD.SHL.U32 R5, R45, 0x100, RZ ;  /* 0x000001002d057824 */ /* 0x000fe200078e00ff */
[----:B------:R-:W-:Y:S01]  /*6a60*/  I2IP.S8.S32.SAT R55, R12, R11, R13 ;  /* 0x0000000b0c377239 */ /* 0x000fe2000000140d */
[-C--:B------:R-:W-:Y:S02]  /*6a70*/  IMAD R17, R0, R40.reuse, R17 ;  /* 0x0000002800117224 */ /* 0x080fe400078e0211 */
[-C--:B------:R-:W-:Y:S01]  /*6a80*/  IMAD R18, R2, R40.reuse, R18 ;  /* 0x0000002802127224 */ /* 0x080fe200078e0212 */
[----:B------:R-:W-:Y:S01]  /*6a90*/  SHF.R.S32.HI R0, RZ, 0x18, R5 ;  /* 0x00000018ff007819 */ /* 0x000fe20000011405 */
[-C--:B------:R-:W-:Y:S01]  /*6aa0*/  IMAD R19, R3, R40.reuse, R19 ;  /* 0x0000002803137224 */ /* 0x080fe200078e0213 */
[----:B------:R-:W-:Y:S01]  /*6ab0*/  SHF.R.S32.HI R2, RZ, 0x18, R45 ;  /* 0x00000018ff027819 */ /* 0x000fe2000001142d */
[-C--:B------:R-:W-:Y:S01]  /*6ac0*/  IMAD R20, R4, R40.reuse, R20 ;  /* 0x0000002804147224 */ /* 0x080fe200078e0214 */
[----:B------:R-:W-:Y:S01]  /*6ad0*/  SHF.L.U32 R4, R46, 0x10, RZ ;  /* 0x000000102e047819 */ /* 0x000fe200000006ff */
[-C--:B------:R-:W-:Y:S01]  /*6ae0*/  IMAD R21, R0, R40.reuse, R21 ;  /* 0x0000002800157224 */ /* 0x080fe200078e0215 */
[C---:B------:R-:W-:Y:S01]  /*6af0*/  PRMT R0, R46.reuse, 0x8880, RZ ;  /* 0x000088802e007816 */ /* 0x040fe200000000ff */
[----:B------:R1:W-:Y:S01]  /*6b00*/  STS.128 [R69+UR44+0x2200], R52 ;  /* 0x0022003445007988 */ /* 0x0003e20008000c2c */
[----:B------:R-:W-:Y:S01]  /*6b10*/  SHF.L.U32 R3, R46, 0x8, RZ ;  /* 0x000000082e037819 */ /* 0x000fe200000006ff */
[-C--:B------:R-:W-:Y:S01]  /*6b20*/  IMAD R22, R2, R40.reuse, R22 ;  /* 0x0000002802167224 */ /* 0x080fe200078e0216 */
[----:B------:R-:W-:Y:S01]  /*6b30*/  SHF.R.S32.HI R2, RZ, 0x18, R4 ;  /* 0x00000018ff027819 */ /* 0x000fe20000011404 */
[-C--:B------:R-:W-:Y:S01]  /*6b40*/  IMAD R23, R0, R40.reuse, R23 ;  /* 0x0000002800177224 */ /* 0x080fe200078e0217 */
[----:B------:R-:W-:Y:S01]  /*6b50*/  SHF.R.S32.HI R3, RZ, 0x18, R3 ;  /* 0x00000018ff037819 */ /* 0x000fe20000011403 */
[----:B------:R-:W-:Y:S01]  /*6b60*/  IMAD R30, R38, R35, RZ ;  /* 0x00000023261e7224 */ /* 0x000fe200078e02ff */
[----:B------:R-:W-:Y:S01]  /*6b70*/  SHF.R.S32.HI R0, RZ, 0x18, R46 ;  /* 0x00000018ff007819 */ /* 0x000fe2000001142e */
[-C--:B------:R-:W-:Y:S01]  /*6b80*/  IMAD R24, R2, R40.reuse, R24 ;  /* 0x0000002802187224 */ /* 0x080fe200078e0218 */
[----:B------:R-:W-:Y:S01]  /*6b90*/  PRMT R2, R47, 0x8880, RZ ;  /* 0x000088802f027816 */ /* 0x000fe200000000ff */
[-C--:B------:R-:W-:Y:S01]  /*6ba0*/  IMAD R25, R3, R40.reuse, R25 ;  /* 0x0000002803197224 */ /* 0x080fe200078e0219 */
[C---:B------:R-:W-:Y:S01]  /*6bb0*/  SHF.L.U32 R3, R47.reuse, 0x10, RZ ;  /* 0x000000102f037819 */ /* 0x040fe200000006ff */
[----:B------:R-:W-:Y:S01]  /*6bc0*/  IMAD.SHL.U32 R4, R47, 0x100, RZ ;  /* 0x000001002f047824 */ /* 0x000fe200078e00ff */
[----:B------:R-:W-:Y:S01]  /*6bd0*/  SHF.R.S32.HI R5, RZ, 0x18, R47 ;  /* 0x00000018ff057819 */ /* 0x000fe2000001142f */
[-C--:B------:R-:W-:Y:S01]  /*6be0*/  IMAD R26, R0, R40.reuse, R26 ;  /* 0x00000028001a7224 */ /* 0x080fe200078e021a */
[----:B------:R-:W-:Y:S01]  /*6bf0*/  SHF.R.S32.HI R3, RZ, 0x18, R3 ;  /* 0x00000018ff037819 */ /* 0x000fe20000011403 */
[-C--:B------:R-:W-:Y:S01]  /*6c00*/  IMAD R27, R2, R40.reuse, R27 ;  /* 0x00000028021b7224 */ /* 0x080fe200078e021b */
[----:B------:R-:W-:Y:S02]  /*6c10*/  SHF.R.S32.HI R4, RZ, 0x18, R4 ;  /* 0x00000018ff047819 */ /* 0x000fe40000011404 */
[----:B------:R-:W-:Y:S01]  /*6c20*/  I2IP.S8.S32.SAT R17, R18, R17, RZ ;  /* 0x0000001112117239 */ /* 0x000fe200000014ff */
[-C--:B------:R-:W-:Y:S01]  /*6c30*/  IMAD R28, R3, R40.reuse, R28 ;  /* 0x00000028031c7224 */ /* 0x080fe200078e021c */
[----:B------:R-:W-:Y:S01]  /*6c40*/  I2IP.S8.S32.SAT R21, R22, R21, RZ ;  /* 0x0000001516157239 */ /* 0x000fe200000014ff */
[-C--:B------:R-:W-:Y:S01]  /*6c50*/  IMAD R29, R4, R40.reuse, R29 ;  /* 0x00000028041d7224 */ /* 0x080fe200078e021d */
[----:B------:R-:W-:Y:S01]  /*6c60*/  I2IP.S8.S32.SAT R16, R16, R15, R17 ;  /* 0x0000000f10107239 */ /* 0x000fe20000001411 */
[----:B------:R-:W-:Y:S01]  /*6c70*/  IMAD R30, R5, R40, R30 ;  /* 0x00000028051e7224 */ /* 0x000fe200078e021e */
[----:B------:R-:W-:Y:S02]  /*6c80*/  I2IP.S8.S32.SAT R17, R20, R19, R21 ;  /* 0x0000001314117239 */ /* 0x000fe40000001415 */
[----:B------:R-:W-:Y:S02]  /*6c90*/  I2IP.S8.S32.SAT R18, R26, R25, RZ ;  /* 0x000000191a127239 */ /* 0x000fe400000014ff */
[----:B------:R-:W-:Y:S02]  /*6ca0*/  I2IP.S8.S32.SAT R19, R30, R29, RZ ;  /* 0x0000001d1e137239 */ /* 0x000fe400000014ff */
[----:B------:R-:W-:Y:S02]  /*6cb0*/  IADD3 R2, PT, PT, R69, UR44, RZ ;  /* 0x0000002c45027c10 */ /* 0x000fe4000fffe0ff */
[----:B------:R-:W-:Y:S02]  /*6cc0*/  SHF.L.U32 R0, R81, 0x4, RZ ;  /* 0x0000000451007819 */ /* 0x000fe400000006ff */
[----:B------:R-:W-:Y:S02]  /*6cd0*/  I2IP.S8.S32.SAT R18, R24, R23, R18 ;  /* 0x0000001718127239 */ /* 0x000fe40000001412 */
[----:B------:R-:W-:Y:S02]  /*6ce0*/  I2IP.S8.S32.SAT R19, R28, R27, R19 ;  /* 0x0000001b1c137239 */ /* 0x000fe40000001413 */
[----:B------:R-:W-:Y:S02]  /*6cf0*/  IADD3 R89, PT, PT, R2, R0, RZ ;  /* 0x0000000002597210 */ /* 0x000fe40007ffe0ff */
[----:B------:R-:W-:Y:S02]  /*6d00*/  LEA R3, R83, UR44, 0x3 ;  /* 0x0000002c53037c11 */ /* 0x000fe4000f8e18ff */
[----:B------:R-:W-:Y:S01]  /*6d10*/  @P6 SHF.L.U32 R4, R82, 0x1f, RZ ;  /* 0x0000001f52046819 */ /* 0x000fe200000006ff */
[----:B------:R1:W-:Y:S01]  /*6d20*/  STS.128 [R89+0x2210], R16 ;  /* 0x0022101059007388 */ /* 0x0003e20000000c00 */
[----:B------:R-:W-:Y:S01]  /*6d30*/  @!PT LDS RZ, [RZ] ;  /* 0x00000000fffff984 */ /* 0x000fe20000000800 */
[----:B------:R-:W-:Y:S01]  /*6d40*/  @!PT LDS RZ, [RZ] ;  /* 0x00000000fffff984 */ /* 0x000fe20000000800 */
[----:B------:R-:W-:Y:S01]  /*6d50*/  @!PT LDS RZ, [RZ] ;  /* 0x00000000fffff984 */ /* 0x000fe20000000800 */
[----:B------:R-:W-:Y:S01]  /*6d60*/  @!PT LDS RZ, [RZ] ;  /* 0x00000000fffff984 */ /* 0x000fe20000000800 */
[----:B------:R2:W-:Y:S07]  /*6d70*/  MEMBAR.ALL.CTA ;  /* 0x0000000000007992 */ /* 0x0005ee0000008000 */
[----:B--2---:R-:W2:Y:S02]  /*6d80*/  FENCE.VIEW.ASYNC.S ;  /* 0x00000000000073c6 */ /* 0x004ea40000000000 */
[----:B--2---:R-:W-:Y:S06]  /*6d90*/  BAR.SYNC.DEFER_BLOCKING 0x1, 0x80 ;  /* 0x0042000000007b1d */ /* 0x004fec0000010000 */
[----:B------:R-:W-:Y:S05]  /*6da0*/  @P0 BRA `(.L_x_107) ;  /* 0x0000000000280947 */ /* 0x000fea0003800000 */
[----:B------:R-:W2:Y:S01]  /*6db0*/  LDCU.64 UR6, c[0x0][0x348] ;  /* 0x00006900ff0677ac */ /* 0x000ea20008000a00 */
[----:B------:R-:W-:Y:S01]  /*6dc0*/  UIADD3 UR4, UPT, UPT, UR44, 0x2200, URZ ;  /* 0x000022002c047890 */ /* 0x000fe2000fffe0ff */
[----:B------:R-:W-:Y:S05]  /*6dd0*/  UMOV UR51, UR36 ;  /* 0x0000002400337c82 */ /* 0x000fea0008000000 */
[----:B------:R-:W-:Y:S04]  /*6de0*/  MOV R87, UR4 ;  /* 0x0000000400577c02 */ /* 0x000fe80008000f00 */
[----:B------:R-:W-:Y:S01]  /*6df0*/  R2UR UR48, R87 ;  /* 0x00000000573072ca */ /* 0x000fe200000e0000 */
[----:B--2---:R-:W-:Y:S04]  /*6e00*/  UIADD3 UR4, UP0, UPT, UR6, 0x680, URZ ;  /* 0x0000068006047890 */ /* 0x004fe8000ff1e0ff */
[----:B------:R-:W-:Y:S09]  /*6e10*/  UIADD3.X UR5, UPT, UPT, URZ, UR7, URZ, UP0, !UPT ;  /* 0x00000007ff057290 */ /* 0x000ff200087fe4ff */
[----:B------:R2:W-:Y:S01]  /*6e20*/  UTMASTG.3D [UR48], [UR4] ;  /* 0x00000030040073b5 */ /* 0x0005e20008010000 */
[----:B------:R0:W-:Y:S01]  /*6e30*/  UTMACMDFLUSH ;  /* 0x00000000000079b7 */ /* 0x0001e20000000000 */
[----:B--2---:R-:W-:Y:S04]  /*6e40*/  DEPBAR.LE SB0, 0x1 ;  /* 0x000080400000791a */ /* 0x004fe80000000000 */
.L_x_107:
[----:B------:R-:W-:Y:S05]  /*6e50*/  BSYNC.RECONVERGENT B0 ;  /* 0x0000000000007941 */ /* 0x000fea0003800200 */
.L_x_106:
[----:B------:R-:W-:Y:S06]  /*6e60*/  BAR.SYNC.DEFER_BLOCKING 0x1, 0x80 ;  /* 0x0042000000007b1d */ /* 0x000fec0000010000 */
[----:B------:R-:W2:Y:S01]  /*6e70*/  @P6 SYNCS.PHASECHK.TRANS64.TRYWAIT P0, [R3+URZ+0x80], R4 ;  /* 0x00008004030065a7 */ /* 0x000ea200080011ff */
[----:B------:R-:W-:Y:S01]  /*6e80*/  BSSY B1, `(.L_x_108) ;  /* 0x000001f000017945 */ /* 0x000fe20003800000 */
[----:B--2---:R-:W-:Y:S03]  /*6e90*/  @P6 SEL R56, RZ, 0x1, !P0 ;  /* 0x00000001ff386807 */ /* 0x004fe60004000000 */
[----:B------:R-:W-:Y:S05]  /*6ea0*/  @!P6 BRA `(.L_x_109) ;  /* 0x000000000070e947 */ /* 0x000fea0003800000 */
[----:B------:R-:W-:Y:S01]  /*6eb0*/  ISETP.NE.AND P1, PT, R57, RZ, PT ;  /* 0x000000ff3900720c */ /* 0x000fe20003f25270 */
[----:B------:R-:W-:Y:S01]  /*6ec0*/  BSSY B0, `(.L_x_110) ;  /* 0x0000008000007945 */ /* 0x000fe20003800000 */
[----:B------:R-:W-:Y:S11]  /*6ed0*/  ISETP.NE.AND P0, PT, R56, RZ, PT ;  /* 0x000000ff3800720c */ /* 0x000ff60003f05270 */
[----:B------:R-:W-:Y:S04]  /*6ee0*/  @P1 IMAD R2, R83, 0x1000, R2 ;  /* 0x0000100053021824 */ /* 0x000fe800078e0202 */
[----:B------:R-:W-:Y:S01]  /*6ef0*/  @P1 IMAD.IADD R4, R0, 0x1, R2 ;  /* 0x0000000100041824 */ /* 0x000fe200078e0202 */
[----:B------:R-:W-:Y:S06]  /*6f00*/  @P0 BRA `(.L_x_111) ;  /* 0x00000000000c0947 */ /* 0x000fec0003800000 */
[----:B------:R-:W-:Y:S04]  /*6f10*/  SHF.L.U32 R0, R82, 0x1f, RZ ;  /* 0x0000001f52007819 */ /* 0x000fe800000006ff */
[----:B------:R-:W2:Y:S02]  /*6f20*/  SYNCS.PHASECHK.TRANS64.TRYWAIT P0, [R3+URZ+0x80], R0 ;  /* 0x00008000030075a7 */ /* 0x000ea400080011ff */
[----:B--2---:R-:W-:Y:S05]  /*6f30*/  @!P0 BRA `(.L_x_112) ;  /* 0x00000018002c8947 */ /* 0x004fea0003800000 */
.L_x_111:
[----:B------:R-:W-:Y:S05]  /*6f40*/  BSYNC B0 ;  /* 0x0000000000007941 */ /* 0x000fea0003800000 */
.L_x_110:
[----:B------:R-:W-:Y:S01]  /*6f50*/  ISETP.NE.AND P0, PT, R57, RZ, PT ;  /* 0x000000ff3900720c */ /* 0x000fe20003f05270 */
[----:B--2---:R-:W-:Y:S02]  /*6f60*/  VIADD R3, R3, 0x90 ;  /* 0x0000009003037836 */ /* 0x004fe40000000000 */
[----:B------:R-:W-:Y:S02]  /*6f70*/  IMAD.U32 R0, RZ, RZ, UR45 ;  /* 0x0000002dff007e24 */ /* 0x000fe4000f8e00ff */
[----:B------:R-:W-:Y:S03]  /*6f80*/  VIADD R83, R83, 0x1 ;  /* 0x0000000153537836 */ /* 0x000fe60000000000 */
[----:B------:R-:W-:Y:S05]  /*6f90*/  PRMT R0, R0, 0x654, R3 ;  /* 0x0000065400007816 */ /* 0x000fea0000000003 */
[----:B------:R2:W3:Y:S04]  /*6fa0*/  @P0 LDS.128 R48, [R2+0x200] ;  /* 0x0002000002300984 */ /* 0x0004e80000000c00 */
[----:B------:R2:W4:Y:S01]  /*6fb0*/  @P0 LDS.128 R44, [R4+0x210] ;  /* 0x00021000042c0984 */ /* 0x0005220000000c00 */
        /* <DEDUP_REMOVED lines=10> */
[----:B--23--:R-:W-:Y:S02]  /*7060*/  LOP3.LUT R82, R82, R0, RZ, 0x3c, !PT ;  /* 0x0000000052527212 */ /* 0x00cfe400078e3cff */
.L_x_109:
[----:B------:R-:W-:Y:S05]  /*7070*/  BSYNC B1 ;  /* 0x0000000000017941 */ /* 0x000fea0003800000 */
.L_x_108:
[----:B------:R-:W-:Y:S05]  /*7080*/  VIADD R0, R39, 0x40 ;  /* 0x0000004027007836 */ /* 0x000fea0000000000 */
[----:B------:R-:W-:Y:S04]  /*7090*/  SHF.R.U32.HI R0, RZ, 0x15, R0 ;  /* 0x00000015ff007819 */ /* 0x000fe80000011600 */
[----:B------:R-:W-:Y:S11]  /*70a0*/  LOP3.LUT P0, RZ, R0, 0x3, R79, 0x48, !PT ;  /* 0x0000000300ff7812 */ /* 0x000ff6000780484f */
[----:B------:R-:W-:Y:S02]  /*70b0*/  @!UPT UIADD3 URZ, UPT, UPT, URZ, URZ, URZ ;  /* 0x000000fffffff290 */ /* 0x000fe4000fffe0ff */
[----:B------:R-:W-:Y:S05]  /*70c0*/  @!P0 BRA `(.L_x_113) ;  /* 0x0000000000408947 */ /* 0x000fea0003800000 */
[----:B------:R-:W2:Y:S01]  /*70d0*/  LDCU.64 UR8, c[0x4][0x70] ;  /* 0x01000e00ff0877ac */ /* 0x000ea20008000a00 */
[----:B------:R-:W-:Y:S01]  /*70e0*/  MOV R3, 0x0 ;  /* 0x0000000000037802 */ /* 0x000fe20000000f00 */
[----:B------:R-:W-:Y:S02]  /*70f0*/  HFMA2 R12, -RZ, RZ, 0, 5.9604644775390625e-08 ;  /* 0x00000001ff0c7431 */ /* 0x000fe400000001ff */
[----:B------:R-:W-:Y:S02]  /*7100*/  IMAD.MOV.U32 R8, RZ, RZ, 0x192 ;  /* 0x00000192ff087424 */ /* 0x000fe400078e00ff */
[----:B------:R-:W-:Y:S01]  /*7110*/  IMAD.MOV.U32 R13, RZ, RZ, RZ ;  /* 0x000000ffff0d7224 */ /* 0x000fe200078e00ff */
[----:B------:R-:W3:Y:S01]  /*7120*/  LDCU.64 UR6, c[0x4][0x78] ;  /* 0x01000f00ff0677ac */ /* 0x000ee20008000a00 */
[----:B------:R-:W1:Y:S01]  /*7130*/  LDC.64 R2, c[0x4][R3] ;  /* 0x0100000003027b82 */ /* 0x000e620000000a00 */
[----:B------:R-:W5:Y:S01]  /*7140*/  LDCU.64 UR4, c[0x4][0x10] ;  /* 0x01000200ff0477ac */ /* 0x000f620008000a00 */
[----:B--2---:R-:W-:Y:S01]  /*7150*/  MOV R5, UR9 ;  /* 0x0000000900057c02 */ /* 0x004fe20008000f00 */
[----:B------:R-:W-:Y:S01]  /*7160*/  IMAD.U32 R4, RZ, RZ, UR8 ;  /* 0x00000008ff047e24 */ /* 0x000fe2000f8e00ff */
[----:B---3--:R-:W-:Y:S01]  /*7170*/  MOV R7, UR7 ;  /* 0x0000000700077c02 */ /* 0x008fe20008000f00 */
[----:B------:R-:W-:Y:S01]  /*7180*/  IMAD.U32 R6, RZ, RZ, UR6 ;  /* 0x00000006ff067e24 */ /* 0x000fe2000f8e00ff */
[----:B-----5:R-:W-:Y:S01]  /*7190*/  MOV R11, UR5 ;  /* 0x00000005000b7c02 */ /* 0x020fe20008000f00 */
[----:B------:R-:W-:Y:S02]  /*71a0*/  IMAD.U32 R10, RZ, RZ, UR4 ;  /* 0x00000004ff0a7e24 */ /* 0x000fe4000f8e00ff */
[----:B------:R-:W-:Y:S07]  /*71b0*/  LEPC R20, `(.L_x_113) ;  /* 0x000000001014794e */ /* 0x000fee0000000000 */
[----:B-1--4-:R-:W-:Y:S05]  /*71c0*/  CALL.ABS.NOINC R2 ;  /* 0x0000000002007343 */ /* 0x012fea0003c00000 */
.L_x_113:
[----:B------:R-:W-:Y:S01]  /*71d0*/  ISETP.NE.AND P0, PT, R88, RZ, PT ;  /* 0x000000ff5800720c */ /* 0x000fe20003f05270 */
[----:B------:R-:W-:Y:S05]  /*71e0*/  WARPSYNC.ALL ;  /* 0x0000000000007948 */ /* 0x000fea0003800000 */
[----:B------:R-:W-:Y:S01]  /*71f0*/  IMAD.SHL.U32 R66, R49, 0x100, RZ ;  /* 0x0000010031427824 */ /* 0x000fe200078e00ff */
[----:B------:R-:W-:Y:S01]  /*7200*/  R2UR UR4, R39 ;  /* 0x00000000270472ca */ /* 0x000fe200000e0000 */
[----:B------:R-:W-:Y:S01]  /*7210*/  IMAD.SHL.U32 R60, R51, 0x100, RZ ;  /* 0x00000100333c7824 */ /* 0x000fe200078e00ff */
[C---:B------:R-:W-:Y:S01]  /*7220*/  SHF.L.U32 R2, R48.reuse, 0x10, RZ ;  /* 0x0000001030027819 */ /* 0x040fe200000006ff */
[----:B-1--4-:R-:W-:Y:S01]  /*7230*/  IMAD.SHL.U32 R54, R45, 0x100, RZ ;  /* 0x000001002d367824 */ /* 0x012fe200078e00ff */
[C---:B------:R-:W-:Y:S01]  /*7240*/  PRMT R0, R48.reuse, 0x8880, RZ ;  /* 0x0000888030007816 */ /* 0x040fe200000000ff */
[----:B------:R-:W-:Y:S01]  /*7250*/  BSSY.RECONVERGENT B0, `(.L_x_114) ;  /* 0x000009f000007945 */ /* 0x000fe20003800200 */
[----:B------:R-:W-:Y:S02]  /*7260*/  SHF.L.U32 R3, R48, 0x8, RZ ;  /* 0x0000000830037819 */ /* 0x000fe400000006ff */
[----:B------:R-:W-:Y:S02]  /*7270*/  SHF.R.S32.HI R2, RZ, 0x18, R2 ;  /* 0x00000018ff027819 */ /* 0x000fe40000011402 */
[----:B------:R-:W-:Y:S02]  /*7280*/  PRMT R68, R49, 0x8880, RZ ;  /* 0x0000888031447816 */ /* 0x000fe400000000ff */
[----:B------:R-:W-:Y:S01]  /*7290*/  SHF.R.S32.HI R3, RZ, 0x18, R3 ;  /* 0x00000018ff037819 */ /* 0x000fe20000011403 */
[----:B------:R-:W-:Y:S01]  /*72a0*/  LDTM.16dp32bit_t0_t15.x32 R4, tmem[UR4+0x40] ;  /* 0x00004004000479ee */ /* 0x000fe20008a80000 */
[----:B------:R-:W1:Y:S01]  /*72b0*/  LDTM.16dp32bit_t16_t31.x32 R4, tmem[UR4+0x60] ;  /* 0x00006004000479ee */ /* 0x000e620008aa0000 */
[----:B------:R-:W-:Y:S01]  /*72c0*/  NOP ;  /* 0x0000000000007918 */ /* 0x000fe20000000000 */
[C---:B------:R-:W-:Y:S02]  /*72d0*/  SHF.L.U32 R63, R50.reuse, 0x8, RZ ;  /* 0x00000008323f7819 */ /* 0x040fe400000006ff */
[C---:B------:R-:W-:Y:S02]  /*72e0*/  PRMT R62, R51.reuse, 0x8880, RZ ;  /* 0x00008880333e7816 */ /* 0x040fe400000000ff */
[----:B------:R-:W-:Y:S02]  /*72f0*/  SHF.L.U32 R61, R51, 0x10, RZ ;  /* 0x00000010333d7819 */ /* 0x000fe400000006ff */
[----:B------:R-:W-:Y:S02]  /*7300*/  R2UR UR5, R43 ;  /* 0x000000002b0572ca */ /* 0x000fe400000e0000 */
[----:B------:R-:W-:Y:S01]  /*7310*/  SHF.R.S32.HI R39, RZ, 0x18, R48 ;  /* 0x00000018ff277819 */ /* 0x000fe20000011430 */
[----:B------:R-:W-:Y:S01]  /*7320*/  IMAD.SHL.U32 R48, R47, 0x100, RZ ;  /* 0x000001002f307824 */ /* 0x000fe200078e00ff */
[----:B------:R-:W-:Y:S02]  /*7330*/  SHF.L.U32 R67, R49, 0x10, RZ ;  /* 0x0000001031437819 */ /* 0x000fe400000006ff */
[C---:B------:R-:W-:Y:S02]  /*7340*/  PRMT R65, R50.reuse, 0x8880, RZ ;  /* 0x0000888032417816 */ /* 0x040fe400000000ff */
[----:B------:R-:W-:Y:S02]  /*7350*/  SHF.R.S32.HI R41, RZ, 0x18, R49 ;  /* 0x00000018ff297819 */ /* 0x000fe40000011431 */
[----:B------:R-:W-:Y:S02]  /*7360*/  SHF.L.U32 R64, R50, 0x10, RZ ;  /* 0x0000001032407819 */ /* 0x000fe400000006ff */
[----:B------:R-:W-:Y:S01]  /*7370*/  SHF.R.S32.HI R42, RZ, 0x18, R50 ;  /* 0x00000018ff2a7819 */ /* 0x000fe20000011432 */
[----:B------:R-:W-:Y:S01]  /*7380*/  UIADD3 UR4, UPT, UPT, UR5, 0xf0, URZ ;  /* 0x000000f005047890 */ /* 0x000fe2000fffe0ff */
[----:B------:R-:W-:Y:S01]  /*7390*/  PRMT R59, R44, 0x8880, RZ ;  /* 0x000088802c3b7816 */ /* 0x000fe200000000ff */
[C---:B-1----:R-:W-:Y:S02]  /*73a0*/  IMAD R4, R38.reuse, R4, RZ ;  /* 0x0000000426047224 */ /* 0x042fe400078e02ff */
[----:B------:R-:W-:Y:S01]  /*73b0*/  UPRMT UR4, UR45, 0x654, UR4 ;  /* 0x000006542d047896 */ /* 0x000fe20008000004 */
[C---:B------:R-:W-:Y:S01]  /*73c0*/  IMAD R5, R38.reuse, R5, RZ ;  /* 0x0000000526057224 */ /* 0x040fe200078e02ff */
[----:B------:R-:W-:Y:S01]  /*73d0*/  SHF.R.S32.HI R43, RZ, 0x18, R51 ;  /* 0x00000018ff2b7819 */ /* 0x000fe20000011433 */
[----:B------:R-:W-:Y:S01]  /*73e0*/  IMAD R6, R38, R6, RZ ;  /* 0x0000000626067224 */ /* 0x000fe200078e02ff */
[----:B------:R-:W-:Y:S01]  /*73f0*/  SHF.L.U32 R51, R46, 0x8, RZ ;  /* 0x000000082e337819 */ /* 0x000fe200000006ff */
[----:B------:R-:W-:Y:S01]  /*7400*/  IMAD R4, R0, R40, R4 ;  /* 0x0000002800047224 */ /* 0x000fe200078e0204 */
[----:B------:R-:W-:Y:S01]  /*7410*/  MOV R0, R68 ;  /* 0x0000004400007202 */ /* 0x000fe20000000f00 */
[----:B------:R-:W-:Y:S01]  /*7420*/  IMAD R7, R38, R7, RZ ;  /* 0x0000000726077224 */ /* 0x000fe200078e02ff */
[----:B------:R-:W-:Y:S01]  /*7430*/  SHF.L.U32 R58, R44, 0x10, RZ ;  /* 0x000000102c3a7819 */ /* 0x000fe200000006ff */
[-C--:B------:R-:W-:Y:S01]  /*7440*/  IMAD R5, R2, R40.reuse, R5 ;  /* 0x0000002802057224 */ /* 0x080fe200078e0205 */
[----:B------:R-:W-:Y:S01]  /*7450*/  SYNCS.ARRIVE.TRANS64.RED.A1T0 RZ, [UR4], RZ ;  /* 0x000000ffffff79a7 */ /* 0x000fe20008100404 */
[----:B------:R-:W-:Y:S01]  /*7460*/  IMAD R6, R3, R40, R6 ;  /* 0x0000002803067224 */ /* 0x000fe200078e0206 */
[----:B------:R-:W-:Y:S01]  /*7470*/  SHF.R.S32.HI R2, RZ, 0x18, R67 ;  /* 0x00000018ff027819 */ /* 0x000fe20000011443 */
[C---:B------:R-:W-:Y:S01]  /*7480*/  IMAD R8, R38.reuse, R8, RZ ;  /* 0x0000000826087224 */ /* 0x040fe200078e02ff */
[----:B------:R-:W-:Y:S01]  /*7490*/  SHF.R.S32.HI R3, RZ, 0x18, R66 ;  /* 0x00000018ff037819 */ /* 0x000fe20000011442 */
[-C--:B------:R-:W-:Y:S01]  /*74a0*/  IMAD R7, R39, R40.reuse, R7 ;  /* 0x0000002827077224 */ /* 0x080fe200078e0207 */
[----:B------:R-:W-:Y:S01]  /*74b0*/  MOV R39, R65 ;  /* 0x0000004100277202 */ /* 0x000fe20000000f00 */
[----:B------:R-:W-:Y:S01]  /*74c0*/  IMAD R9, R38, R9, RZ ;  /* 0x0000000926097224 */ /* 0x000fe200078e02ff */
[C---:B------:R-:W-:Y:S01]  /*74d0*/  PRMT R56, R45.reuse, 0x8880, RZ ;  /* 0x000088802d387816 */ /* 0x040fe200000000ff */
[----:B------:R-:W-:Y:S01]  /*74e0*/  IMAD R8, R0, R40, R8 ;  /* 0x0000002800087224 */ /* 0x000fe200078e0208 */
[----:B------:R-:W-:Y:S01]  /*74f0*/  SHF.L.U32 R55, R45, 0x10, RZ ;  /* 0x000000102d377819 */ /* 0x000fe200000006ff */
[----:B------:R-:W-:Y:S01]  /*7500*/  IMAD R10, R38, R10, RZ ;  /* 0x0000000a260a7224 */ /* 0x000fe200078e02ff */
[----:B------:R-:W-:Y:S01]  /*7510*/  PRMT R53, R46, 0x8880, RZ ;  /* 0x000088802e357816 */ /* 0x000fe200000000ff */
[----:B------:R-:W-:Y:S01]  /*7520*/  IMAD R9, R2, R40, R9 ;  /* 0x0000002802097224 */ /* 0x000fe200078e0209 */
[----:B------:R-:W-:Y:S01]  /*7530*/  SHF.R.S32.HI R45, RZ, 0x18, R45 ;  /* 0x00000018ff2d7819 */ /* 0x000fe2000001142d */
[----:B------:R-:W-:Y:S01]  /*7540*/  IMAD R0, R38, R20, RZ ;  /* 0x0000001426007224 */ /* 0x000fe200078e02ff */
[----:B------:R-:W-:Y:S01]  /*7550*/  SHF.L.U32 R52, R46, 0x10, RZ ;  /* 0x000000102e347819 */ /* 0x000fe200000006ff */
[C---:B------:R-:W-:Y:S01]  /*7560*/  IMAD R11, R38.reuse, R11, RZ ;  /* 0x0000000b260b7224 */ /* 0x040fe200078e02ff */
[C---:B------:R-:W-:Y:S01]  /*7570*/  PRMT R50, R47.reuse, 0x8880, RZ ;  /* 0x000088802f327816 */ /* 0x040fe200000000ff */
[C---:B------:R-:W-:Y:S01]  /*7580*/  IMAD R2, R38.reuse, R21, RZ ;  /* 0x0000001526027224 */ /* 0x040fe200078e02ff */
[----:B------:R-:W-:Y:S01]  /*7590*/  SHF.R.S32.HI R46, RZ, 0x18, R46 ;  /* 0x00000018ff2e7819 */ /* 0x000fe2000001142e */
[C---:B------:R-:W-:Y:S01]  /*75a0*/  IMAD R20, R38.reuse, R24, RZ ;  /* 0x0000001826147224 */ /* 0x040fe200078e02ff */
[----:B------:R-:W-:Y:S01]  /*75b0*/  SHF.L.U32 R49, R47, 0x10, RZ ;  /* 0x000000102f317819 */ /* 0x000fe200000006ff */
[C---:B------:R-:W-:Y:S01]  /*75c0*/  IMAD R21, R38.reuse, R25, RZ ;  /* 0x0000001926157224 */ /* 0x040fe200078e02ff */
[----:B------:R-:W-:Y:S01]  /*75d0*/  SHF.R.S32.HI R47, RZ, 0x18, R47 ;  /* 0x00000018ff2f7819 */ /* 0x000fe2000001142f */
[----:B------:R-:W-:Y:S01]  /*75e0*/  IMAD R24, R38, R28, RZ ;  /* 0x0000001c26187224 */ /* 0x000fe200078e02ff */
[----:B------:R-:W-:Y:S01]  /*75f0*/  SHF.L.U32 R57, R44, 0x8, RZ ;  /* 0x000000082c397819 */ /* 0x000fe200000006ff */
[----:B------:R-:W-:Y:S01]  /*7600*/  IMAD R10, R3, R40, R10 ;  /* 0x00000028030a7224 */ /* 0x000fe200078e020a */
[----:B------:R-:W-:Y:S01]  /*7610*/  SHF.R.S32.HI R44, RZ, 0x18, R44 ;  /* 0x00000018ff2c7819 */ /* 0x000fe2000001142c */
[----:B------:R-:W-:Y:S01]  /*7620*/  IMAD R12, R38, R12, RZ ;  /* 0x0000000c260c7224 */ /* 0x000fe200078e02ff */
[----:B------:R-:W-:Y:S01]  /*7630*/  IADD3 R36, PT, PT, R36, 0x1, RZ ;  /* 0x0000000124247810 */ /* 0x000fe20007ffe0ff */
[C---:B------:R-:W-:Y:S02]  /*7640*/  IMAD R25, R38.reuse, R29, RZ ;  /* 0x0000001d26197224 */ /* 0x040fe400078e02ff */
[C---:B------:R-:W-:Y:S01]  /*7650*/  IMAD R28, R38.reuse, R32, RZ ;  /* 0x00000020261c7224 */ /* 0x040fe200078e02ff */
[----:B------:R-:W-:Y:S01]  /*7660*/  SHF.R.S32.HI R32, RZ, 0x18, R64 ;  /* 0x00000018ff207819 */ /* 0x000fe20000011440 */
[C---:B------:R-:W-:Y:S01]  /*7670*/  IMAD R29, R38.reuse, R33, RZ ;  /* 0x00000021261d7224 */ /* 0x040fe200078e02ff */
[----:B------:R-:W-:Y:S01]  /*7680*/  I2IP.S8.S32.SAT R33, R7, R6, RZ ;  /* 0x0000000607217239 */ /* 0x000fe200000014ff */
[----:B------:R-:W-:Y:S01]  /*7690*/  IMAD R11, R41, R40, R11 ;  /* 0x00000028290b7224 */ /* 0x000fe200078e020b */
[----:B------:R-:W-:Y:S01]  /*76a0*/  SHF.R.S32.HI R6, RZ, 0x18, R63 ;  /* 0x00000018ff067819 */ /* 0x000fe2000001143f */
[C---:B------:R-:W-:Y:S01]  /*76b0*/  IMAD R13, R38.reuse, R13, RZ ;  /* 0x0000000d260d7224 */ /* 0x040fe200078e02ff */
[----:B------:R-:W-:Y:S01]  /*76c0*/  MOV R7, R62 ;  /* 0x0000003e00077202 */ /* 0x000fe20000000f00 */
[C---:B------:R-:W-:Y:S02]  /*76d0*/  IMAD R14, R38.reuse, R14, RZ ;  /* 0x0000000e260e7224 */ /* 0x040fe400078e02ff */
[C---:B------:R-:W-:Y:S02]  /*76e0*/  IMAD R3, R38.reuse, R22, RZ ;  /* 0x0000001626037224 */ /* 0x040fe400078e02ff */
[----:B------:R-:W-:Y:S02]  /*76f0*/  IMAD R12, R39, R40, R12 ;  /* 0x00000028270c7224 */ /* 0x000fe400078e020c */
[C---:B------:R-:W-:Y:S02]  /*7700*/  IMAD R22, R38.reuse, R26, RZ ;  /* 0x0000001a26167224 */ /* 0x040fe400078e02ff */
[C---:B------:R-:W-:Y:S02]  /*7710*/  IMAD R15, R38.reuse, R15, RZ ;  /* 0x0000000f260f7224 */ /* 0x040fe400078e02ff */
[----:B------:R-:W-:Y:S02]  /*7720*/  IMAD R26, R38, R30, RZ ;  /* 0x0000001e261a7224 */ /* 0x000fe400078e02ff */
[----:B------:R-:W-:Y:S02]  /*7730*/  IMAD R13, R32, R40, R13 ;  /* 0x00000028200d7224 */ /* 0x000fe400078e020d */
[C---:B------:R-:W-:Y:S01]  /*7740*/  IMAD R30, R38.reuse, R34, RZ ;  /* 0x00000022261e7224 */ /* 0x040fe200078e02ff */
[----:B------:R-:W-:Y:S01]  /*7750*/  I2IP.S8.S32.SAT R34, R11, R10, RZ ;  /* 0x0000000a0b227239 */ /* 0x000fe200000014ff */
[----:B------:R-:W-:Y:S01]  /*7760*/  IMAD R16, R38, R16, RZ ;  /* 0x0000001026107224 */ /* 0x000fe200078e02ff */
[----:B------:R-:W-:Y:S01]  /*7770*/  SHF.R.S32.HI R10, RZ, 0x18, R61 ;  /* 0x00000018ff0a7819 */ /* 0x000fe2000001143d */
[----:B------:R-:W-:Y:S01]  /*7780*/  IMAD R14, R6, R40, R14 ;  /* 0x00000028060e7224 */ /* 0x000fe200078e020e */
[----:B------:R-:W-:Y:S01]  /*7790*/  I2IP.S8.S32.SAT R61, R9, R8, R34 ;  /* 0x00000008093d7239 */ /* 0x000fe20000001422 */
[----:B------:R-:W-:Y:S01]  /*77a0*/  IMAD R17, R38, R17, RZ ;  /* 0x0000001126117224 */ /* 0x000fe200078e02ff */
[----:B------:R-:W-:Y:S01]  /*77b0*/  SHF.R.S32.HI R11, RZ, 0x18, R60 ;  /* 0x00000018ff0b7819 */ /* 0x000fe2000001143c */
[----:B------:R-:W-:Y:S01]  /*77c0*/  IMAD R15, R42, R40, R15 ;  /* 0x000000282a0f7224 */ /* 0x000fe200078e020f */
[----:B------:R-:W-:Y:S01]  /*77d0*/  I2IP.S8.S32.SAT R60, R5, R4, R33 ;  /* 0x00000004053c7239 */ /* 0x000fe20000001421 */
[C---:B------:R-:W-:Y:S01]  /*77e0*/  IMAD R18, R38.reuse, R18, RZ ;  /* 0x0000001226127224 */ /* 0x040fe200078e02ff */
[----:B------:R-:W-:Y:S01]  /*77f0*/  SHF.R.S32.HI R5, RZ, 0x18, R58 ;  /* 0x00000018ff057819 */ /* 0x000fe2000001143a */
[----:B------:R-:W-:Y:S01]  /*7800*/  IMAD R16, R7, R40, R16 ;  /* 0x0000002807107224 */ /* 0x000fe200078e0210 */
[----:B------:R-:W-:Y:S01]  /*7810*/  I2IP.S8.S32.SAT R14, R15, R14, RZ ;  /* 0x0000000e0f0e7239 */ /* 0x000fe200000014ff */
[----:B------:R-:W-:Y:S01]  /*7820*/  IMAD R19, R38, R19, RZ ;  /* 0x0000001326137224 */ /* 0x000fe200078e02ff */
[----:B------:R-:W-:Y:S01]  /*7830*/  SHF.R.S32.HI R7, RZ, 0x18, R48 ;  /* 0x00000018ff077819 */ /* 0x000fe20000011430 */
[----:B------:R-:W-:Y:S01]  /*7840*/  IMAD R17, R10, R40, R17 ;  /* 0x000000280a117224 */ /* 0x000fe200078e0211 */
[----:B------:R-:W-:Y:S01]  /*7850*/  I2IP.S8.S32.SAT R62, R13, R12, R14 ;  /* 0x0000000c0d3e7239 */ /* 0x000fe2000000140e */
[-C--:B------:R-:W-:Y:S01]  /*7860*/  IMAD R18, R11, R40.reuse, R18 ;  /* 0x000000280b127224 */ /* 0x080fe200078e0212 */
[----:B------:R-:W-:Y:S01]  /*7870*/  SHF.R.S32.HI R6, RZ, 0x18, R57 ;  /* 0x00000018ff067819 */ /* 0x000fe20000011439 */
[----:B------:R-:W-:Y:S02]  /*7880*/  IMAD.MOV.U32 R4, RZ, RZ, R59 ;  /* 0x000000ffff047224 */ /* 0x000fe400078e003b */
[-C--:B------:R-:W-:Y:S02]  /*7890*/  IMAD R19, R43, R40.reuse, R19 ;  /* 0x000000282b137224 */ /* 0x080fe400078e0213 */
[----:B------:R-:W-:Y:S01]  /*78a0*/  IMAD R0, R4, R40, R0 ;  /* 0x0000002804007224 */ /* 0x000fe200078e0200 */
[----:B------:R-:W-:Y:S01]  /*78b0*/  MOV R4, R56 ;  /* 0x0000003800047202 */ /* 0x000fe20000000f00 */
[----:B------:R-:W-:Y:S01]  /*78c0*/  IMAD R23, R38, R23, RZ ;  /* 0x0000001726177224 */ /* 0x000fe200078e02ff */
[----:B------:R-:W-:Y:S01]  /*78d0*/  I2IP.S8.S32.SAT R18, R19, R18, RZ ;  /* 0x0000001213127239 */ /* 0x000fe200000014ff */
[-C--:B------:R-:W-:Y:S01]  /*78e0*/  IMAD R2, R5, R40.reuse, R2 ;  /* 0x0000002805027224 */ /* 0x080fe200078e0202 */
[----:B------:R-:W-:Y:S01]  /*78f0*/  SHF.R.S32.HI R5, RZ, 0x18, R55 ;  /* 0x00000018ff057819 */ /* 0x000fe20000011437 */
[----:B------:R-:W-:Y:S01]  /*7900*/  IMAD R3, R6, R40, R3 ;  /* 0x0000002806037224 */ /* 0x000fe200078e0203 */
[----:B------:R-:W-:Y:S01]  /*7910*/  I2IP.S8.S32.SAT R63, R17, R16, R18 ;  /* 0x00000010113f7239 */ /* 0x000fe20000001412 */
[-C--:B------:R-:W-:Y:S01]  /*7920*/  IMAD R23, R44, R40.reuse, R23 ;  /* 0x000000282c177224 */ /* 0x080fe200078e0217 */
[----:B------:R-:W-:Y:S01]  /*7930*/  SHF.R.S32.HI R6, RZ, 0x18, R54 ;  /* 0x00000018ff067819 */ /* 0x000fe20000011436 */
[-C--:B------:R-:W-:Y:S01]  /*7940*/  IMAD R20, R4, R40.reuse, R20 ;  /* 0x0000002804147224 */ /* 0x080fe200078e0214 */
[----:B------:R-:W-:Y:S01]  /*7950*/  MOV R4, R53 ;  /* 0x0000003500047202 */ /* 0x000fe20000000f00 */
[----:B------:R1:W-:Y:S01]  /*7960*/  STS.128 [R69+UR44+0x3200], R60 ;  /* 0x0032003c45007988 */ /* 0x0003e20008000c2c */
[----:B------:R-:W-:Y:S01]  /*7970*/  IMAD R27, R38, R27, RZ ;  /* 0x0000001b261b7224 */ /* 0x000fe200078e02ff */
[----:B------:R-:W-:Y:S01]  /*7980*/  I2IP.S8.S32.SAT R3, R23, R3, RZ ;  /* 0x0000000317037239 */ /* 0x000fe200000014ff */
[-C--:B------:R-:W-:Y:S01]  /*7990*/  IMAD R21, R5, R40.reuse, R21 ;  /* 0x0000002805157224 */ /* 0x080fe200078e0215 */
[----:B------:R-:W-:Y:S01]  /*79a0*/  SHF.R.S32.HI R5, RZ, 0x18, R52 ;  /* 0x00000018ff057819 */ /* 0x000fe20000011434 */
[-C--:B------:R-:W-:Y:S01]  /*79b0*/  IMAD R22, R6, R40.reuse, R22 ;  /* 0x0000002806167224 */ /* 0x080fe200078e0216 */
[----:B------:R-:W-:Y:S01]  /*79c0*/  SHF.R.S32.HI R6, RZ, 0x18, R49 ;  /* 0x00000018ff067819 */ /* 0x000fe20000011431 */
[-C--:B------:R-:W-:Y:S02]  /*79d0*/  IMAD R27, R45, R40.reuse, R27 ;  /* 0x000000282d1b7224 */ /* 0x080fe400078e021b */
[-C--:B------:R-:W-:Y:S01]  /*79e0*/  IMAD R24, R4, R40.reuse, R24 ;  /* 0x0000002804187224 */ /* 0x080fe200078e0218 */
[----:B------:R-:W-:Y:S01]  /*79f0*/  SHF.R.S32.HI R4, RZ, 0x18, R51 ;  /* 0x00000018ff047819 */ /* 0x000fe20000011433 */
[----:B------:R-:W-:Y:S01]  /*7a00*/  IMAD R25, R5, R40, R25 ;  /* 0x0000002805197224 */ /* 0x000fe200078e0219 */
[----:B------:R-:W-:Y:S01]  /*7a10*/  MOV R5, R50 ;  /* 0x0000003200057202 */ /* 0x000fe20000000f00 */
[----:B------:R-:W-:Y:S02]  /*7a20*/  IMAD R31, R38, R31, RZ ;  /* 0x0000001f261f7224 */ /* 0x000fe400078e02ff */
[----:B------:R-:W-:Y:S01]  /*7a30*/  IMAD R26, R4, R40, R26 ;  /* 0x00000028041a7224 */ /* 0x000fe200078e021a */
[----:B------:R-:W-:Y:S01]  /*7a40*/  I2IP.S8.S32.SAT R4, R2, R0, R3 ;  /* 0x0000000002047239 */ /* 0x000fe20000001403 */
[-C--:B------:R-:W-:Y:S02]  /*7a50*/  IMAD R31, R46, R40.reuse, R31 ;  /* 0x000000282e1f7224 */ /* 0x080fe400078e021f */
[----:B------:R-:W-:Y:S01]  /*7a60*/  IMAD R28, R5, R40, R28 ;  /* 0x00000028051c7224 */ /* 0x000fe200078e021c */
[----:B------:R-:W-:Y:S01]  /*7a70*/  I2IP.S8.S32.SAT R5, R27, R22, RZ ;  /* 0x000000161b057239 */ /* 0x000fe200000014ff */
[----:B------:R-:W-:Y:S01]  /*7a80*/  IMAD R29, R6, R40, R29 ;  /* 0x00000028061d7224 */ /* 0x000fe200078e021d */
[----:B------:R-:W-:Y:S01]  /*7a90*/  I2IP.S8.S32.SAT R6, R31, R26, RZ ;  /* 0x0000001a1f067239 */ /* 0x000fe200000014ff */
[----:B------:R-:W-:Y:S01]  /*7aa0*/  IMAD R35, R38, R35, RZ ;  /* 0x0000002326237224 */ /* 0x000fe200078e02ff */
[----:B------:R-:W-:Y:S01]  /*7ab0*/  I2IP.S8.S32.SAT R5, R21, R20, R5 ;  /* 0x0000001415057239 */ /* 0x000fe20000001405 */
[----:B------:R-:W-:Y:S01]  /*7ac0*/  IMAD R30, R7, R40, R30 ;  /* 0x00000028071e7224 */ /* 0x000fe200078e021e */
[----:B------:R-:W-:Y:S01]  /*7ad0*/  I2IP.S8.S32.SAT R6, R25, R24, R6 ;  /* 0x0000001819067239 */ /* 0x000fe20000001406 */
[----:B------:R-:W-:Y:S05]  /*7ae0*/  IMAD R35, R47, R40, R35 ;  /* 0x000000282f237224 */ /* 0x000fea00078e0223 */
[----:B------:R-:W-:Y:S04]  /*7af0*/  I2IP.S8.S32.SAT R7, R35, R30, RZ ;  /* 0x0000001e23077239 */ /* 0x000fe800000014ff */
[----:B------:R-:W-:Y:S05]  /*7b00*/  I2IP.S8.S32.SAT R7, R29, R28, R7 ;  /* 0x0000001c1d077239 */ /* 0x000fea0000001407 */
        /* <DEDUP_REMOVED lines=10> */
[----:B------:R-:W-:Y:S02]  /*7bb0*/  UIADD3 UR9, UPT, UPT, UR49, 0x40, URZ ;  /* 0x0000004031097890 */ /* 0x000fe4000fffe0ff */
[----:B------:R-:W-:Y:S01]  /*7bc0*/  UIADD3 UR8, UPT, UPT, UR44, 0x3200, URZ ;  /* 0x000032002c087890 */ /* 0x000fe2000fffe0ff */
[----:B------:R-:W-:Y:S01]  /*7bd0*/  UMOV UR10, UR50 ;  /* 0x00000032000a7c82 */ /* 0x000fe20008000000 */
[----:B------:R-:W-:Y:S01]  /*7be0*/  UMOV UR11, UR36 ;  /* 0x00000024000b7c82 */ /* 0x000fe20008000000 */
[----:B--2---:R-:W-:Y:S04]  /*7bf0*/  UIADD3 UR4, UP0, UPT, UR6, 0x680, URZ ;  /* 0x0000068006047890 */ /* 0x004fe8000ff1e0ff */
[----:B------:R-:W-:Y:S09]  /*7c00*/  UIADD3.X UR5, UPT, UPT, URZ, UR7, URZ, UP0, !UPT ;  /* 0x00000007ff057290 */ /* 0x000ff200087fe4ff */
[----:B------:R2:W-:Y:S01]  /*7c10*/  UTMASTG.3D [UR8], [UR4] ;  /* 0x00000008040073b5 */ /* 0x0005e20008010000 */
[----:B------:R0:W-:Y:S01]  /*7c20*/  UTMACMDFLUSH ;  /* 0x00000000000079b7 */ /* 0x0001e20000000000 */
[----:B--2---:R-:W-:Y:S04]  /*7c30*/  DEPBAR.LE SB0, 0x1 ;  /* 0x000080400000791a */ /* 0x004fe80000000000 */
.L_x_115:
[----:B------:R-:W-:Y:S05]  /*7c40*/  BSYNC.RECONVERGENT B0 ;  /* 0x0000000000007941 */ /* 0x000fea0003800200 */
.L_x_114:
[----:B------:R-:W-:Y:S01]  /*7c50*/  BAR.SYNC.DEFER_BLOCKING 0x1, 0x80 ;  /* 0x0042000000007b1d */ /* 0x000fe20000010000 */
[----:B------:R-:W-:Y:S01]  /*7c60*/  ISETP.NE.AND P0, PT, R80, 0x2, PT ;  /* 0x000000025000780c */ /* 0x000fe20003f05270 */
[----:B------:R-:W-:Y:S01]  /*7c70*/  UISETP.NE.AND UP0, UPT, UR46, URZ, UPT ;  /* 0x000000ff2e00728c */ /* 0x000fe2000bf05270 */
[----:B------:R-:W-:Y:S01]  /*7c80*/  ISETP.NE.AND P1, PT, R36, 0x4, PT ;  /* 0x000000042400780c */ /* 0x000fe20003f25270 */
[----:B------:R-:W-:Y:S01]  /*7c90*/  UIADD3 UR20, UPT, UPT, UR37, UR61, URZ ;  /* 0x0000003d25147290 */ /* 0x000fe2000fffe0ff */
[----:B------:R-:W-:Y:S01]  /*7ca0*/  SEL R2, RZ, 0x1, P0 ;  /* 0x00000001ff027807 */ /* 0x000fe20000000000 */
[----:B------:R-:W-:Y:S01]  /*7cb0*/  UIADD3 UR16, UPT, UPT, UR38, UR62, URZ ;  /* 0x0000003e26107290 */ /* 0x000fe2000fffe0ff */
[----:B------:R-:W-:Y:S02]  /*7cc0*/  SEL R0, RZ, 0x1, P1 ;  /* 0x00000001ff007807 */ /* 0x000fe40000800000 */
[----:B------:R-:W-:Y:S02]  /*7cd0*/  LOP3.LUT R84, R84, R2, RZ, 0x3c, !PT ;  /* 0x0000000254547212 */ /* 0x000fe400078e3cff */
[----:B------:R-:W-:Y:S02]  /*7ce0*/  LOP3.LUT R85, R85, R0, RZ, 0x3c, !PT ;  /* 0x0000000055557212 */ /* 0x000fe400078e3cff */
[----:B------:R-:W-:Y:S02]  /*7cf0*/  SEL R80, R80, RZ, P0 ;  /* 0x000000ff50507207 */ /* 0x000fe40000000000 */
[----:B------:R-:W-:Y:S01]  /*7d00*/  SEL R36, R36, RZ, P1 ;  /* 0x000000ff24247207 */ /* 0x000fe20000800000 */
[----:B------:R-:W-:Y:S01]  /*7d10*/  UMOV UR36, UR59 ;  /* 0x0000003b00247c82 */ /* 0x000fe20008000000 */
[----:B------:R-:W-:Y:S05]  /*7d20*/  BRA.U UP0, `(.L_x_116) ;  /* 0xffffffd500907547 */ /* 0x000fea000b83ffff */
[----:B------:R-:W-:Y:S05]  /*7d30*/  EXIT ;  /* 0x000000000000794d */ /* 0x000fea0003800000 */
.L_x_25:
[----:B--2---:R2:W3:Y:S02]  /*7d40*/  SYNCS.PHASECHK.TRANS64.TRYWAIT P0, [R0+URZ+0x120], R2 ;  /* 0x00012002000075a7 */ /* 0x0044e400080011ff */
[----:B---3--:R-:W-:Y:S05]  /*7d50*/  @!P0 NANOSLEEP.SYNCS 0x989680 ;  /* 0x009896800000895d */ /* 0x008fea0003900000 */
[----:B------:R-:W3:Y:S02]  /*7d60*/  @!P0 SYNCS.PHASECHK.TRANS64 P0, [R0+URZ+0x120], R2 ;  /* 0x00012002000085a7 */ /* 0x000ee400080010ff */
[----:B---3--:R-:W-:Y:S05]  /*7d70*/  @!P0 BRA `(.L_x_25) ;  /* 0xfffffffc00f08947 */ /* 0x008fea000383ffff */
[----:B------:R-:W-:Y:S05]  /*7d80*/  BRA `(.L_x_117) ;  /* 0xffffff9c005c7947 */ /* 0x000fea000383ffff */
.L_x_28:
[----:B-1----:R-:W-:-:S07]  /*7d90*/  MOV R0, UR33 ;  /* 0x0000002100007c02 */ /* 0x002fce0008000f00 */
.L_x_118:
[----:B-1----:R1:W2:Y:S02]  /*7da0*/  SYNCS.PHASECHK.TRANS64.TRYWAIT P0, [R0+URZ+0x40], R3 ;  /* 0x00004003000075a7 */ /* 0x0022a400080011ff */
[----:B--2---:R-:W-:Y:S05]  /*7db0*/  @!P0 NANOSLEEP.SYNCS 0x989680 ;  /* 0x009896800000895d */ /* 0x004fea0003900000 */
[----:B------:R-:W2:Y:S02]  /*7dc0*/  @!P0 SYNCS.PHASECHK.TRANS64 P0, [R0+URZ+0x40], R3 ;  /* 0x00004003000085a7 */ /* 0x000ea400080010ff */
[----:B--2---:R-:W-:Y:S05]  /*7dd0*/  @!P0 BRA `(.L_x_118) ;  /* 0xfffffffc00f08947 */ /* 0x004fea000383ffff */
[----:B------:R-:W-:Y:S05]  /*7de0*/  BRA `(.L_x_27) ;  /* 0xffffff9c00a87947 */ /* 0x000fea000383ffff */
.L_x_35:
[----:B-1----:R-:W-:-:S07]  /*7df0*/  MOV R0, UR17 ;  /* 0x0000001100007c02 */ /* 0x002fce0008000f00 */
.L_x_119:
[----:B-1----:R1:W2:Y:S02]  /*7e00*/  SYNCS.PHASECHK.TRANS64.TRYWAIT P0, [R0+URZ+0x40], R3 ;  /* 0x00004003000075a7 */ /* 0x0022a400080011ff */
[----:B--2---:R-:W-:Y:S05]  /*7e10*/  @!P0 NANOSLEEP.SYNCS 0x989680 ;  /* 0x009896800000895d */ /* 0x004fea0003900000 */
[----:B------:R-:W2:Y:S02]  /*7e20*/  @!P0 SYNCS.PHASECHK.TRANS64 P0, [R0+URZ+0x40], R3 ;  /* 0x00004003000085a7 */ /* 0x000ea400080010ff */
[----:B--2---:R-:W-:Y:S05]  /*7e30*/  @!P0 BRA `(.L_x_119) ;  /* 0xfffffffc00f08947 */ /* 0x004fea000383ffff */
[----:B------:R-:W-:Y:S05]  /*7e40*/  BRA `(.L_x_34) ;  /* 0xffffffa000687947 */ /* 0x000fea000383ffff */
.L_x_40:
[----:B-1----:R1:W2:Y:S02]  /*7e50*/  SYNCS.PHASECHK.TRANS64.TRYWAIT P0, [R3+URZ+0xb0], R0 ;  /* 0x0000b000030075a7 */ /* 0x0022a400080011ff */
[----:B--2---:R-:W-:Y:S05]  /*7e60*/  @!P0 NANOSLEEP.SYNCS 0x989680 ;  /* 0x009896800000895d */ /* 0x004fea0003900000 */
[----:B------:R-:W2:Y:S02]  /*7e70*/  @!P0 SYNCS.PHASECHK.TRANS64 P0, [R3+URZ+0xb0], R0 ;  /* 0x0000b000030085a7 */ /* 0x000ea400080010ff */
[----:B--2---:R-:W-:Y:S05]  /*7e80*/  @!P0 BRA `(.L_x_40) ;  /* 0xfffffffc00f08947 */ /* 0x004fea000383ffff */
[----:B------:R-:W-:Y:S05]  /*7e90*/  BRA `(.L_x_120) ;  /* 0xffffffa400107947 */ /* 0x000fea000383ffff */
.L_x_44:
[----:B------:R-:W-:-:S07]  /*7ea0*/  MOV R0, UR4 ;  /* 0x0000000400007c02 */ /* 0x000fce0008000f00 */
.L_x_121:
[----:B-1----:R1:W2:Y:S02]  /*7eb0*/  SYNCS.PHASECHK.TRANS64.TRYWAIT P0, [R0+URZ], R2 ;  /* 0x00000002000075a7 */ /* 0x0022a400080011ff */
[----:B--2---:R-:W-:Y:S05]  /*7ec0*/  @!P0 NANOSLEEP.SYNCS 0x989680 ;  /* 0x009896800000895d */ /* 0x004fea0003900000 */
[----:B------:R-:W2:Y:S02]  /*7ed0*/  @!P0 SYNCS.PHASECHK.TRANS64 P0, [R0+URZ], R2 ;  /* 0x00000002000085a7 */ /* 0x000ea400080010ff */
[----:B--2---:R-:W-:Y:S05]  /*7ee0*/  @!P0 BRA `(.L_x_121) ;  /* 0xfffffffc00f08947 */ /* 0x004fea000383ffff */
[----:B------:R-:W-:Y:S05]  /*7ef0*/  BRA `(.L_x_122) ;  /* 0xffffffa800b47947 */ /* 0x000fea000383ffff */
.L_x_45:
[----:B------:R-:W-:-:S07]  /*7f00*/  MOV R0, UR5 ;  /* 0x0000000500007c02 */ /* 0x000fce0008000f00 */
.L_x_123:
[----:B-1----:R1:W2:Y:S02]  /*7f10*/  SYNCS.PHASECHK.TRANS64.TRYWAIT P0, [R0+URZ], R3 ;  /* 0x00000003000075a7 */ /* 0x0022a400080011ff */
[----:B--2---:R-:W-:Y:S05]  /*7f20*/  @!P0 NANOSLEEP.SYNCS 0x989680 ;  /* 0x009896800000895d */ /* 0x004fea0003900000 */
[----:B------:R-:W2:Y:S02]  /*7f30*/  @!P0 SYNCS.PHASECHK.TRANS64 P0, [R0+URZ], R3 ;  /* 0x00000003000085a7 */ /* 0x000ea400080010ff */
[----:B--2---:R-:W-:Y:S05]  /*7f40*/  @!P0 BRA `(.L_x_123) ;  /* 0xfffffffc00f08947 */ /* 0x004fea000383ffff */
[----:B------:R-:W-:Y:S05]  /*7f50*/  BRA `(.L_x_124) ;  /* 0xffffffa800c07947 */ /* 0x000fea000383ffff */
.L_x_46:
[----:B------:R-:W-:-:S07]  /*7f60*/  MOV R0, UR5 ;  /* 0x0000000500007c02 */ /* 0x000fce0008000f00 */
.L_x_125:
[----:B-1----:R1:W2:Y:S02]  /*7f70*/  SYNCS.PHASECHK.TRANS64.TRYWAIT P0, [R0+URZ], R3 ;  /* 0x00000003000075a7 */ /* 0x0022a400080011ff */
[----:B--2---:R-:W-:Y:S05]  /*7f80*/  @!P0 NANOSLEEP.SYNCS 0x989680 ;  /* 0x009896800000895d */ /* 0x004fea0003900000 */
[----:B------:R-:W2:Y:S02]  /*7f90*/  @!P0 SYNCS.PHASECHK.TRANS64 P0, [R0+URZ], R3 ;  /* 0x00000003000085a7 */ /* 0x000ea400080010ff */
[----:B--2---:R-:W-:Y:S05]  /*7fa0*/  @!P0 BRA `(.L_x_125) ;  /* 0xfffffffc00f08947 */ /* 0x004fea000383ffff */
[----:B------:R-:W-:Y:S05]  /*7fb0*/  BRA `(.L_x_126) ;  /* 0xffffffa800cc7947 */ /* 0x000fea000383ffff */
.L_x_47:
[----:B------:R-:W-:-:S07]  /*7fc0*/  MOV R0, UR5 ;  /* 0x0000000500007c02 */ /* 0x000fce0008000f00 */
.L_x_127:
[----:B-1----:R1:W2:Y:S02]  /*7fd0*/  SYNCS.PHASECHK.TRANS64.TRYWAIT P0, [R0+URZ], R3 ;  /* 0x00000003000075a7 */ /* 0x0022a400080011ff */
[----:B--2---:R-:W-:Y:S05]  /*7fe0*/  @!P0 NANOSLEEP.SYNCS 0x989680 ;  /* 0x009896800000895d */ /* 0x004fea0003900000 */
[----:B------:R-:W2:Y:S02]  /*7ff0*/  @!P0 SYNCS.PHASECHK.TRANS64 P0, [R0+URZ], R3 ;  /* 0x00000003000085a7 */ /* 0x000ea400080010ff */
[----:B--2---:R-:W-:Y:S05]  /*8000*/  @!P0 BRA `(.L_x_127) ;  /* 0xfffffffc00f08947 */ /* 0x004fea000383ffff */
[----:B------:R-:W-:Y:S05]  /*8010*/  BRA `(.L_x_128) ;  /* 0xffffffa800d87947 */ /* 0x000fea000383ffff */
.L_x_48:
[----:B------:R-:W-:-:S07]  /*8020*/  MOV R0, UR5 ;  /* 0x0000000500007c02 */ /* 0x000fce0008000f00 */
.L_x_129:
[----:B-1----:R1:W2:Y:S02]  /*8030*/  SYNCS.PHASECHK.TRANS64.TRYWAIT P0, [R0+URZ], R3 ;  /* 0x00000003000075a7 */ /* 0x0022a400080011ff */
[----:B--2---:R-:W-:Y:S05]  /*8040*/  @!P0 NANOSLEEP.SYNCS 0x989680 ;  /* 0x009896800000895d */ /* 0x004fea0003900000 */
[----:B------:R-:W2:Y:S02]  /*8050*/  @!P0 SYNCS.PHASECHK.TRANS64 P0, [R0+URZ], R3 ;  /* 0x00000003000085a7 */ /* 0x000ea400080010ff */
[----:B--2---:R-:W-:Y:S05]  /*8060*/  @!P0 BRA `(.L_x_129) ;  /* 0xfffffffc00f08947 */ /* 0x004fea000383ffff */
[----:B------:R-:W-:Y:S05]  /*8070*/  BRA `(.L_x_130) ;  /* 0xffffffa800e47947 */ /* 0x000fea000383ffff */
.L_x_49:
[----:B------:R-:W-:-:S07]  /*8080*/  MOV R0, UR5 ;  /* 0x0000000500007c02 */ /* 0x000fce0008000f00 */
.L_x_131:
[----:B-1----:R1:W2:Y:S02]  /*8090*/  SYNCS.PHASECHK.TRANS64.TRYWAIT P0, [R0+URZ], R3 ;  /* 0x00000003000075a7 */ /* 0x0022a400080011ff */
[----:B--2---:R-:W-:Y:S05]  /*80a0*/  @!P0 NANOSLEEP.SYNCS 0x989680 ;  /* 0x009896800000895d */ /* 0x004fea0003900000 */
[----:B------:R-:W2:Y:S02]  /*80b0*/  @!P0 SYNCS.PHASECHK.TRANS64 P0, [R0+URZ], R3 ;  /* 0x00000003000085a7 */ /* 0x000ea400080010ff */
[----:B--2---:R-:W-:Y:S05]  /*80c0*/  @!P0 BRA `(.L_x_131) ;  /* 0xfffffffc00f08947 */ /* 0x004fea000383ffff */
[----:B------:R-:W-:Y:S05]  /*80d0*/  BRA `(.L_x_132) ;  /* 0xffffffa800f07947 */ /* 0x000fea000383ffff */
.L_x_50:
[----:B------:R-:W-:-:S07]  /*80e0*/  MOV R0, UR5 ;  /* 0x0000000500007c02 */ /* 0x000fce0008000f00 */
.L_x_133:
[----:B-1----:R1:W2:Y:S02]  /*80f0*/  SYNCS.PHASECHK.TRANS64.TRYWAIT P0, [R0+URZ], R3 ;  /* 0x00000003000075a7 */ /* 0x0022a400080011ff */
[----:B--2---:R-:W-:Y:S05]  /*8100*/  @!P0 NANOSLEEP.SYNCS 0x989680 ;  /* 0x009896800000895d */ /* 0x004fea0003900000 */
[----:B------:R-:W2:Y:S02]  /*8110*/  @!P0 SYNCS.PHASECHK.TRANS64 P0, [R0+URZ], R3 ;  /* 0x00000003000085a7 */ /* 0x000ea400080010ff */
[----:B--2---:R-:W-:Y:S05]  /*8120*/  @!P0 BRA `(.L_x_133) ;  /* 0xfffffffc00f08947 */ /* 0x004fea000383ffff */
[----:B------:R-:W-:Y:S05]  /*8130*/  BRA `(.L_x_134) ;  /* 0xffffffa800fc7947 */ /* 0x000fea000383ffff */
.L_x_53:
[----:B--2---:R2:W3:Y:S02]  /*8140*/  SYNCS.PHASECHK.TRANS64.TRYWAIT P0, [R2+URZ+0x110], R4 ;  /* 0x00011004020075a7 */ /* 0x0044e400080011ff */
[----:B---3--:R-:W-:Y:S05]  /*8150*/  @!P0 NANOSLEEP.SYNCS 0x989680 ;  /* 0x009896800000895d */ /* 0x008fea0003900000 */
[----:B------:R-:W3:Y:S02]  /*8160*/  @!P0 SYNCS.PHASECHK.TRANS64 P0, [R2+URZ+0x110], R4 ;  /* 0x00011004020085a7 */ /* 0x000ee400080010ff */
[----:B---3--:R-:W-:Y:S05]  /*8170*/  @!P0 BRA `(.L_x_53) ;  /* 0xfffffffc00f08947 */ /* 0x008fea000383ffff */
[----:B------:R-:W-:Y:S05]  /*8180*/  BRA `(.L_x_135) ;  /* 0xffffffac00587947 */ /* 0x000fea000383ffff */
.L_x_54:
[----:B------:R-:W-:-:S07]  /*8190*/  MOV R2, UR4 ;  /* 0x0000000400027c02 */ /* 0x000fce0008000f00 */
.L_x_136:
[----:B--2---:R2:W3:Y:S02]  /*81a0*/  SYNCS.PHASECHK.TRANS64.TRYWAIT P0, [R2+URZ+0xc0], R5 ;  /* 0x0000c005020075a7 */ /* 0x0044e400080011ff */
[----:B---3--:R-:W-:Y:S05]  /*81b0*/  @!P0 NANOSLEEP.SYNCS 0x989680 ;  /* 0x009896800000895d */ /* 0x008fea0003900000 */
[----:B------:R-:W3:Y:S02]  /*81c0*/  @!P0 SYNCS.PHASECHK.TRANS64 P0, [R2+URZ+0xc0], R5 ;  /* 0x0000c005020085a7 */ /* 0x000ee400080010ff */
[----:B---3--:R-:W-:Y:S05]  /*81d0*/  @!P0 BRA `(.L_x_136) ;  /* 0xfffffffc00f08947 */ /* 0x008fea000383ffff */
[----:B------:R-:W-:Y:S05]  /*81e0*/  BRA `(.L_x_137) ;  /* 0xffffffac00687947 */ /* 0x000fea000383ffff */
.L_x_55:
[----:B--2---:R2:W3:Y:S02]  /*81f0*/  SYNCS.PHASECHK.TRANS64.TRYWAIT P1, [R2+URZ+0xb0], R4 ;  /* 0x0000b004020075a7 */ /* 0x0044e400080211ff */
[----:B---3--:R-:W-:Y:S05]  /*8200*/  @!P1 NANOSLEEP.SYNCS 0x989680 ;  /* 0x009896800000995d */ /* 0x008fea0003900000 */
[----:B------:R-:W3:Y:S02]  /*8210*/  @!P1 SYNCS.PHASECHK.TRANS64 P1, [R2+URZ+0xb0], R4 ;  /* 0x0000b004020095a7 */ /* 0x000ee400080210ff */
[----:B---3--:R-:W-:Y:S05]  /*8220*/  @!P1 BRA `(.L_x_55) ;  /* 0xfffffffc00f09947 */ /* 0x008fea000383ffff */
[----:B------:R-:W-:Y:S05]  /*8230*/  BRA `(.L_x_138) ;  /* 0xffffffac00987947 */ /* 0x000fea000383ffff */
.L_x_58:
[----:B------:R-:W-:-:S07]  /*8240*/  MOV R0, UR4 ;  /* 0x0000000400007c02 */ /* 0x000fce0008000f00 */
.L_x_139:
[----:B--2---:R2:W3:Y:S02]  /*8250*/  SYNCS.PHASECHK.TRANS64.TRYWAIT P0, [R0+URZ+0xc0], R2 ;  /* 0x0000c002000075a7 */ /* 0x0044e400080011ff */
[----:B---3--:R-:W-:Y:S05]  /*8260*/  @!P0 NANOSLEEP.SYNCS 0x989680 ;  /* 0x009896800000895d */ /* 0x008fea0003900000 */
[----:B------:R-:W3:Y:S02]  /*8270*/  @!P0 SYNCS.PHASECHK.TRANS64 P0, [R0+URZ+0xc0], R2 ;  /* 0x0000c002000085a7 */ /* 0x000ee400080010ff */
[----:B---3--:R-:W-:Y:S05]  /*8280*/  @!P0 BRA `(.L_x_139) ;  /* 0xfffffffc00f08947 */ /* 0x008fea000383ffff */
[----:B------:R-:W-:Y:S05]  /*8290*/  BRA `(.L_x_57) ;  /* 0xffffffac00ec7947 */ /* 0x000fea000383ffff */
.L_x_65:
[----:B-1----:R1:W2:Y:S02]  /*82a0*/  SYNCS.PHASECHK.TRANS64.TRYWAIT P1, [R0+URZ+0xb0], R2 ;  /* 0x0000b002000075a7 */ /* 0x0022a400080211ff */
[----:B--2---:R-:W-:Y:S05]  /*82b0*/  @!P1 NANOSLEEP.SYNCS 0x989680 ;  /* 0x009896800000995d */ /* 0x004fea0003900000 */
[----:B------:R-:W2:Y:S02]  /*82c0*/  @!P1 SYNCS.PHASECHK.TRANS64 P1, [R0+URZ+0xb0], R2 ;  /* 0x0000b002000095a7 */ /* 0x000ea400080210ff */
[----:B--2---:R-:W-:Y:S05]  /*82d0*/  @!P1 BRA `(.L_x_65) ;  /* 0xfffffffc00f09947 */ /* 0x004fea000383ffff */
[----:B------:R-:W-:Y:S05]  /*82e0*/  BRA `(.L_x_140) ;  /* 0xffffffb400607947 */ /* 0x000fea000383ffff */
.L_x_66:
[----:B------:R-:W-:-:S07]  /*82f0*/  MOV R2, UR31 ;  /* 0x0000001f00027c02 */ /* 0x000fce0008000f00 */
.L_x_141:
[----:B-1----:R1:W2:Y:S02]  /*8300*/  SYNCS.PHASECHK.TRANS64.TRYWAIT P0, [R2+URZ+0xf0], R0 ;  /* 0x0000f000020075a7 */ /* 0x0022a400080011ff */
[----:B--2---:R-:W-:Y:S05]  /*8310*/  @!P0 NANOSLEEP.SYNCS 0x989680 ;  /* 0x009896800000895d */ /* 0x004fea0003900000 */
[----:B------:R-:W2:Y:S02]  /*8320*/  @!P0 SYNCS.PHASECHK.TRANS64 P0, [R2+URZ+0xf0], R0 ;  /* 0x0000f000020085a7 */ /* 0x000ea400080010ff */
[----:B--2---:R-:W-:Y:S05]  /*8330*/  @!P0 BRA `(.L_x_141) ;  /* 0xfffffffc00f08947 */ /* 0x004fea000383ffff */
[----:B------:R-:W-:Y:S05]  /*8340*/  BRA `(.L_x_142) ;  /* 0xffffffb400b07947 */ /* 0x000fea000383ffff */
.L_x_69:
[----:B------:R-:W-:Y:S07]  /*8350*/  MOV R0, UR5 ;  /* 0x0000000500007c02 */ /* 0x000fee0008000f00 */
.L_x_143:
[----:B-1----:R1:W2:Y:S02]  /*8360*/  SYNCS.PHASECHK.TRANS64.TRYWAIT P0, [R0+URZ], R2 ;  /* 0x00000002000075a7 */ /* 0x0022a400080011ff */
[----:B--2---:R-:W-:Y:S05]  /*8370*/  @!P0 NANOSLEEP.SYNCS 0x989680 ;  /* 0x009896800000895d */ /* 0x004fea0003900000 */
[----:B------:R-:W2:Y:S02]  /*8380*/  @!P0 SYNCS.PHASECHK.TRANS64 P0, [R0+URZ], R2 ;  /* 0x00000002000085a7 */ /* 0x000ea400080010ff */
[----:B--2---:R-:W-:Y:S05]  /*8390*/  @!P0 BRA `(.L_x_143) ;  /* 0xfffffffc00f08947 */ /* 0x004fea000383ffff */
[----:B------:R-:W-:Y:S05]  /*83a0*/  BRA `(.L_x_68) ;  /* 0xffffffb400cc7947 */ /* 0x000fea000383ffff */
.L_x_72:
[----:B------:R-:W-:-:S07]  /*83b0*/  MOV R0, UR4 ;  /* 0x0000000400007c02 */ /* 0x000fce0008000f00 */
.L_x_144:
[----:B--2---:R2:W4:Y:S02]  /*83c0*/  SYNCS.PHASECHK.TRANS64.TRYWAIT P0, [R0+URZ], R2 ;  /* 0x00000002000075a7 */ /* 0x00452400080011ff */
[----:B----4-:R-:W-:Y:S05]  /*83d0*/  @!P0 NANOSLEEP.SYNCS 0x989680 ;  /* 0x009896800000895d */ /* 0x010fea0003900000 */
[----:B------:R-:W4:Y:S02]  /*83e0*/  @!P0 SYNCS.PHASECHK.TRANS64 P0, [R0+URZ], R2 ;  /* 0x00000002000085a7 */ /* 0x000f2400080010ff */
[----:B----4-:R-:W-:Y:S05]  /*83f0*/  @!P0 BRA `(.L_x_144) ;  /* 0xfffffffc00f08947 */ /* 0x010fea000383ffff */
[----:B------:R-:W-:Y:S05]  /*8400*/  BRA `(.L_x_145) ;  /* 0xffffffb800a87947 */ /* 0x000fea000383ffff */
.L_x_73:
[----:B------:R-:W-:-:S07]  /*8410*/  MOV R0, UR5 ;  /* 0x0000000500007c02 */ /* 0x000fce0008000f00 */
.L_x_146:
[----:B-1----:R1:W2:Y:S02]  /*8420*/  SYNCS.PHASECHK.TRANS64.TRYWAIT P0, [R0+URZ], R3 ;  /* 0x00000003000075a7 */ /* 0x0022a400080011ff */
[----:B--2---:R-:W-:Y:S05]  /*8430*/  @!P0 NANOSLEEP.SYNCS 0x989680 ;  /* 0x009896800000895d */ /* 0x004fea0003900000 */
[----:B------:R-:W2:Y:S02]  /*8440*/  @!P0 SYNCS.PHASECHK.TRANS64 P0, [R0+URZ], R3 ;  /* 0x00000003000085a7 */ /* 0x000ea400080010ff */
[----:B--2---:R-:W-:Y:S05]  /*8450*/  @!P0 BRA `(.L_x_146) ;  /* 0xfffffffc00f08947 */ /* 0x004fea000383ffff */
[----:B------:R-:W-:Y:S05]  /*8460*/  BRA `(.L_x_147) ;  /* 0xffffffb800b47947 */ /* 0x000fea000383ffff */
.L_x_74:
[----:B------:R-:W-:-:S07]  /*8470*/  MOV R0, UR5 ;  /* 0x0000000500007c02 */ /* 0x000fce0008000f00 */
.L_x_148:
[----:B-1----:R1:W2:Y:S02]  /*8480*/  SYNCS.PHASECHK.TRANS64.TRYWAIT P0, [R0+URZ], R3 ;  /* 0x00000003000075a7 */ /* 0x0022a400080011ff */
[----:B--2---:R-:W-:Y:S05]  /*8490*/  @!P0 NANOSLEEP.SYNCS 0x989680 ;  /* 0x009896800000895d */ /* 0x004fea0003900000 */
[----:B------:R-:W2:Y:S02]  /*84a0*/  @!P0 SYNCS.PHASECHK.TRANS64 P0, [R0+URZ], R3 ;  /* 0x00000003000085a7 */ /* 0x000ea400080010ff */
[----:B--2---:R-:W-:Y:S05]  /*84b0*/  @!P0 BRA `(.L_x_148) ;  /* 0xfffffffc00f08947 */ /* 0x004fea000383ffff */
[----:B------:R-:W-:Y:S05]  /*84c0*/  BRA `(.L_x_149) ;  /* 0xffffffb800c07947 */ /* 0x000fea000383ffff */
.L_x_75:
[----:B-1----:R-:W-:-:S07]  /*84d0*/  MOV R0, UR4 ;  /* 0x0000000400007c02 */ /* 0x002fce0008000f00 */
.L_x_150:
[----:B-1----:R1:W2:Y:S02]  /*84e0*/  SYNCS.PHASECHK.TRANS64.TRYWAIT P0, [R0+URZ], R2 ;  /* 0x00000002000075a7 */ /* 0x0022a400080011ff */
[----:B--2---:R-:W-:Y:S05]  /*84f0*/  @!P0 NANOSLEEP.SYNCS 0x989680 ;  /* 0x009896800000895d */ /* 0x004fea0003900000 */
[----:B------:R-:W2:Y:S02]  /*8500*/  @!P0 SYNCS.PHASECHK.TRANS64 P0, [R0+URZ], R2 ;  /* 0x00000002000085a7 */ /* 0x000ea400080010ff */
[----:B--2---:R-:W-:Y:S05]  /*8510*/  @!P0 BRA `(.L_x_150) ;  /* 0xfffffffc00f08947 */ /* 0x004fea000383ffff */
[----:B------:R-:W-:Y:S05]  /*8520*/  BRA `(.L_x_151) ;  /* 0xffffffb800cc7947 */ /* 0x000fea000383ffff */
.L_x_80:
[----:B---3--:R3:W4:Y:S02]  /*8530*/  SYNCS.PHASECHK.TRANS64.TRYWAIT P0, [R12+URZ+0xb0], R0 ;  /* 0x0000b0000c0075a7 */ /* 0x00872400080011ff */
[----:B----4-:R-:W-:Y:S05]  /*8540*/  @!P0 NANOSLEEP.SYNCS 0x989680 ;  /* 0x009896800000895d */ /* 0x010fea0003900000 */
[----:B------:R-:W4:Y:S02]  /*8550*/  @!P0 SYNCS.PHASECHK.TRANS64 P0, [R12+URZ+0xb0], R0 ;  /* 0x0000b0000c0085a7 */ /* 0x000f2400080010ff */
[----:B----4-:R-:W-:Y:S05]  /*8560*/  @!P0 BRA `(.L_x_80) ;  /* 0xfffffffc00f08947 */ /* 0x010fea000383ffff */
[----:B------:R-:W-:Y:S05]  /*8570*/  BRA `(.L_x_152) ;  /* 0xffffffbc00e47947 */ /* 0x000fea000383ffff */
.L_x_83:
[----:B-1----:R-:W-:Y:S07]  /*8580*/  MOV R0, UR21 ;  /* 0x0000001500007c02 */ /* 0x002fee0008000f00 */
.L_x_153:
[----:B-1----:R1:W3:Y:S02]  /*8590*/  SYNCS.PHASECHK.TRANS64.TRYWAIT P2, [R0+URZ+0xa8], R6 ;  /* 0x0000a806000075a7 */ /* 0x0022e400080411ff */
[----:B---3--:R-:W-:Y:S05]  /*85a0*/  @!P2 NANOSLEEP.SYNCS 0x989680 ;  /* 0x009896800000a95d */ /* 0x008fea0003900000 */
[----:B------:R-:W3:Y:S02]  /*85b0*/  @!P2 SYNCS.PHASECHK.TRANS64 P2, [R0+URZ+0xa8], R6 ;  /* 0x0000a8060000a5a7 */ /* 0x000ee400080410ff */
[----:B---3--:R-:W-:Y:S05]  /*85c0*/  @!P2 BRA `(.L_x_153) ;  /* 0xfffffffc00f0a947 */ /* 0x008fea000383ffff */
[----:B------:R-:W-:Y:S05]  /*85d0*/  BRA `(.L_x_82) ;  /* 0xffffffc4004c7947 */ /* 0x000fea000383ffff */
.L_x_86:
[----:B------:R-:W-:Y:S07]  /*85e0*/  MOV R0, UR21 ;  /* 0x0000001500007c02 */ /* 0x000fee0008000f00 */
.L_x_154:
[----:B-1----:R1:W3:Y:S02]  /*85f0*/  SYNCS.PHASECHK.TRANS64.TRYWAIT P0, [R0+URZ+0x90], R9 ;  /* 0x00009009000075a7 */ /* 0x0022e400080011ff */
[----:B---3--:R-:W-:Y:S05]  /*8600*/  @!P0 NANOSLEEP.SYNCS 0x989680 ;  /* 0x009896800000895d */ /* 0x008fea0003900000 */
[----:B------:R-:W3:Y:S02]  /*8610*/  @!P0 SYNCS.PHASECHK.TRANS64 P0, [R0+URZ+0x90], R9 ;  /* 0x00009009000085a7 */ /* 0x000ee400080010ff */
[----:B---3--:R-:W-:Y:S05]  /*8620*/  @!P0 BRA `(.L_x_154) ;  /* 0xfffffffc00f08947 */ /* 0x008fea000383ffff */
[----:B------:R-:W-:Y:S05]  /*8630*/  BRA `(.L_x_155) ;  /* 0xffffffc400a87947 */ /* 0x000fea000383ffff */
.L_x_87:
[----:B------:R-:W-:Y:S07]  /*8640*/  MOV R0, UR21 ;  /* 0x0000001500007c02 */ /* 0x000fee0008000f00 */
.L_x_156:
[----:B-1----:R1:W3:Y:S02]  /*8650*/  SYNCS.PHASECHK.TRANS64.TRYWAIT P0, [R0+URZ+0x98], R9 ;  /* 0x00009809000075a7 */ /* 0x0022e400080011ff */
[----:B---3--:R-:W-:Y:S05]  /*8660*/  @!P0 NANOSLEEP.SYNCS 0x989680 ;  /* 0x009896800000895d */ /* 0x008fea0003900000 */
[----:B------:R-:W3:Y:S02]  /*8670*/  @!P0 SYNCS.PHASECHK.TRANS64 P0, [R0+URZ+0x98], R9 ;  /* 0x00009809000085a7 */ /* 0x000ee400080010ff */
[----:B---3--:R-:W-:Y:S05]  /*8680*/  @!P0 BRA `(.L_x_156) ;  /* 0xfffffffc00f08947 */ /* 0x008fea000383ffff */
[----:B------:R-:W-:Y:S05]  /*8690*/  BRA `(.L_x_157) ;  /* 0xffffffc400e47947 */ /* 0x000fea000383ffff */
.L_x_89:
[----:B------:R-:W-:-:S07]  /*86a0*/  MOV R0, UR21 ;  /* 0x0000001500007c02 */ /* 0x000fce0008000f00 */
.L_x_158:
[----:B-1----:R1:W4:Y:S02]  /*86b0*/  SYNCS.PHASECHK.TRANS64.TRYWAIT P0, [R0+URZ+0x90], R2 ;  /* 0x00009002000075a7 */ /* 0x00232400080011ff */
[----:B----4-:R-:W-:Y:S05]  /*86c0*/  @!P0 NANOSLEEP.SYNCS 0x989680 ;  /* 0x009896800000895d */ /* 0x010fea0003900000 */
[----:B------:R-:W4:Y:S02]  /*86d0*/  @!P0 SYNCS.PHASECHK.TRANS64 P0, [R0+URZ+0x90], R2 ;  /* 0x00009002000085a7 */ /* 0x000f2400080010ff */
[----:B----4-:R-:W-:Y:S05]  /*86e0*/  @!P0 BRA `(.L_x_158) ;  /* 0xfffffffc00f08947 */ /* 0x010fea000383ffff */
[----:B------:R-:W-:Y:S05]  /*86f0*/  BRA `(.L_x_159) ;  /* 0xffffffc800547947 */ /* 0x000fea000383ffff */
.L_x_91:
[----:B--2---:R2:W4:Y:S02]  /*8700*/  SYNCS.PHASECHK.TRANS64.TRYWAIT P0, [R3+URZ+0xb0], R0 ;  /* 0x0000b000030075a7 */ /* 0x00452400080011ff */
[----:B----4-:R-:W-:Y:S05]  /*8710*/  @!P0 NANOSLEEP.SYNCS 0x989680 ;  /* 0x009896800000895d */ /* 0x010fea0003900000 */
[----:B------:R-:W4:Y:S02]  /*8720*/  @!P0 SYNCS.PHASECHK.TRANS64 P0, [R3+URZ+0xb0], R0 ;  /* 0x0000b000030085a7 */ /* 0x000f2400080010ff */
[----:B----4-:R-:W-:Y:S05]  /*8730*/  @!P0 BRA `(.L_x_91) ;  /* 0xfffffffc00f08947 */ /* 0x010fea000383ffff */
[----:B------:R-:W-:Y:S05]  /*8740*/  BRA `(.L_x_160) ;  /* 0xffffffcc001c7947 */ /* 0x000fea000383ffff */
.L_x_102:
[----:B-1----:R1:W2:Y:S02]  /*8750*/  SYNCS.PHASECHK.TRANS64.TRYWAIT P1, [R3+URZ+0x80], R0 ;  /* 0x00008000030075a7 */ /* 0x0022a400080211ff */
[----:B--2---:R-:W-:Y:S05]  /*8760*/  @!P1 NANOSLEEP.SYNCS 0x989680 ;  /* 0x009896800000995d */ /* 0x004fea0003900000 */
[----:B------:R-:W2:Y:S02]  /*8770*/  @!P1 SYNCS.PHASECHK.TRANS64 P1, [R3+URZ+0x80], R0 ;  /* 0x00008000030095a7 */ /* 0x000ea400080210ff */
[----:B--2---:R-:W-:Y:S05]  /*8780*/  @!P1 BRA `(.L_x_102) ;  /* 0xfffffffc00f09947 */ /* 0x004fea000383ffff */
[----:B------:R-:W-:Y:S05]  /*8790*/  BRA `(.L_x_101) ;  /* 0xffffffd800787947 */ /* 0x000fea000383ffff */
.L_x_104:
[----:B--2---:R2:W3:Y:S02]  /*87a0*/  SYNCS.PHASECHK.TRANS64.TRYWAIT P0, [R43+URZ+0xd0], R4 ;  /* 0x0000d0042b0075a7 */ /* 0x0044e400080011ff */
[----:B---3--:R-:W-:Y:S05]  /*87b0*/  @!P0 NANOSLEEP.SYNCS 0x989680 ;  /* 0x009896800000895d */ /* 0x008fea0003900000 */
[----:B------:R-:W3:Y:S02]  /*87c0*/  @!P0 SYNCS.PHASECHK.TRANS64 P0, [R43+URZ+0xd0], R4 ;  /* 0x0000d0042b0085a7 */ /* 0x000ee400080010ff */
[----:B---3--:R-:W-:Y:S05]  /*87d0*/  @!P0 BRA `(.L_x_104) ;  /* 0xfffffffc00f08947 */ /* 0x008fea000383ffff */
[----:B------:R-:W-:Y:S05]  /*87e0*/  BRA `(.L_x_103) ;  /* 0xffffffd800cc7947 */ /* 0x000fea000383ffff */
.L_x_112:
[----:B--2---:R2:W3:Y:S02]  /*87f0*/  SYNCS.PHASECHK.TRANS64.TRYWAIT P0, [R3+URZ+0x80], R0 ;  /* 0x00008000030075a7 */ /* 0x0044e400080011ff */
[----:B---3--:R-:W-:Y:S05]  /*8800*/  @!P0 NANOSLEEP.SYNCS 0x989680 ;  /* 0x009896800000895d */ /* 0x008fea0003900000 */
[----:B------:R-:W3:Y:S02]  /*8810*/  @!P0 SYNCS.PHASECHK.TRANS64 P0, [R3+URZ+0x80], R0 ;  /* 0x00008000030085a7 */ /* 0x000ee400080010ff */
[----:B---3--:R-:W-:Y:S05]  /*8820*/  @!P0 BRA `(.L_x_112) ;  /* 0xfffffffc00f08947 */ /* 0x008fea000383ffff */
[----:B------:R-:W-:Y:S05]  /*8830*/  BRA `(.L_x_111) ;  /* 0xffffffe400c07947 */ /* 0x000fea000383ffff */
        .weak           $__internal_0_$__cuda_sm10x_tcgen05_guardrail_trap_col_being_dealloced_not_returned_by_alloc
        .type           $__internal_0_$__cuda_sm10x_tcgen05_guardrail_trap_col_being_dealloced_not_returned_by_alloc,@function
        .size           $__internal_0_$__cuda_sm10x_tcgen05_guardrail_trap_col_being_dealloced_not_returned_by_alloc,($__internal_1_$__cuda_sm10x_tcgen05_guardrail_trap_phase_invalid_during_alloc - $__internal_0_$__cuda_sm10x_tcgen05_guardrail_trap_col_being_dealloced_not_returned_by_alloc)
$__internal_0_$__cuda_sm10x_tcgen05_guardrail_trap_col_being_dealloced_not_returned_by_alloc:
[----:B------:R-:W-:Y:S05]  /*8840*/  BPT.TRAP 0x1 ;  /* 0x000000040000795c */ /* 0x000fea0000300000 */
[----:B------:R-:W-:-:S04]  /*8850*/  HFMA2 R3, -RZ, RZ, 0, 0 ;  /* 0x00000000ff037431 */ /* 0x000fc800000001ff */
[----:B------:R-:W-:Y:S05]  /*8860*/  RET.REL.NODEC R2 `(_ZN7cutlass13device_kernelINS_4gemm6kernel13GemmUniversalIN4cute5tupleIJiiiiEEENS1_10collective13CollectiveMmaINS1_35MainloopSm100TmaUmmaWarpSpecializedILi8ELi2ELi4ENS5_IJNS4_1CILi2EEENSA_ILi4EEENSA_ILi1EEEEEEEENS5_IJNSA_ILi64EEENSA_ILi128EEESH_EEEaNS5_IJlSD_lEEEaSJ_NS4_8TiledMMAINS4_8MMA_AtomIJNS4_15SM100_MMA_S8_SSIaaiLi64ELi128ELNS4_4UMMA5MajorE0ELSO_0ELNSN_8SaturateE0EEEEEENS4_6LayoutINS5_IJSD_SD_SD_EEENS5_IJNSA_ILi0EEESU_SU_EEEEENS5_IJNS4_10UnderscoreESX_SX_EEEEENS4_23SM90_TMA_LOAD_MULTICASTENS4_14ComposedLayoutINS4_7SwizzleILi3ELi4ELi3EEENS4_18smem_ptr_flag_bitsILi8EEENSS_INS5_IJNSA_ILi8EEESH_EEENS5_IJSH_SD_EEEEEEEvNS4_8identityES10_S1A_vS1B_EENS_8epilogue10collective18CollectiveEpilogueINS1D_23Sm100TmaWarpSpecializedILi2ELi2ELi32ELb0ELb0EEEJSI_NS5_IJNSS_ISG_SD_EES1I_EEEaSJ_aSJ_NS1D_6fusion15FusionCallbacksIS1H_NS1K_17LinearCombinationIaiaiLNS_15FloatRoundStyleE2EEESI_S1J_JEEENS4_5SM1004TMEM4LOAD26SM100_TMEM_LOAD_16dp32b32xENS4_13SM90_TMA_LOADENS11_INS12_ILi2ELi4ELi3EEES15_NSS_INS5_IJS16_SG_EEENS5_IJSG_SD_EEEEEEENS4_39AutoVectorizingCopyWithAssumedAlignmentILi128EEENS4_14SM90_TMA_STOREES1Z_S21_S21_EEEvvEEEEvNT_6ParamsE) ;  /* 0xffffff7402e47950 */ /* 0x000fea0003c3ffff */
        .weak           $__internal_1_$__cuda_sm10x_tcgen05_guardrail_trap_phase_invalid_during_alloc
        .type           $__internal_1_$__cuda_sm10x_tcgen05_guardrail_trap_phase_invalid_during_alloc,@function
        .size           $__internal_1_$__cuda_sm10x_tcgen05_guardrail_trap_phase_invalid_during_alloc,($__internal_2_$__cuda_sm10x_tcgen05_guardrail_trap_unallocated_columns_being_dealloced - $__internal_1_$__cuda_sm10x_tcgen05_guardrail_trap_phase_invalid_during_alloc)
$__internal_1_$__cuda_sm10x_tcgen05_guardrail_trap_phase_invalid_during_alloc:
[----:B------:R-:W-:Y:S05]  /*8870*/  BPT.TRAP 0x1 ;  /* 0x000000040000795c */ /* 0x000fea0000300000 */
[----:B------:R-:W-:-:S04]  /*8880*/  MOV R5, 0x0 ;  /* 0x0000000000057802 */ /* 0x000fc80000000f00 */
[----:B------:R-:W-:Y:S05]  /*8890*/  RET.REL.NODEC R4 `(_ZN7cutlass13device_kernelINS_4gemm6kernel13GemmUniversalIN4cute5tupleIJiiiiEEENS1_10collective13CollectiveMmaINS1_35MainloopSm100TmaUmmaWarpSpecializedILi8ELi2ELi4ENS5_IJNS4_1CILi2EEENSA_ILi4EEENSA_ILi1EEEEEEEENS5_IJNSA_ILi64EEENSA_ILi128EEESH_EEEaNS5_IJlSD_lEEEaSJ_NS4_8TiledMMAINS4_8MMA_AtomIJNS4_15SM100_MMA_S8_SSIaaiLi64ELi128ELNS4_4UMMA5MajorE0ELSO_0ELNSN_8SaturateE0EEEEEENS4_6LayoutINS5_IJSD_SD_SD_EEENS5_IJNSA_ILi0EEESU_SU_EEEEENS5_IJNS4_10UnderscoreESX_SX_EEEEENS4_23SM90_TMA_LOAD_MULTICASTENS4_14ComposedLayoutINS4_7SwizzleILi3ELi4ELi3EEENS4_18smem_ptr_flag_bitsILi8EEENSS_INS5_IJNSA_ILi8EEESH_EEENS5_IJSH_SD_EEEEEEEvNS4_8identityES10_S1A_vS1B_EENS_8epilogue10collective18CollectiveEpilogueINS1D_23Sm100TmaWarpSpecializedILi2ELi2ELi32ELb0ELb0EEEJSI_NS5_IJNSS_ISG_SD_EES1I_EEEaSJ_aSJ_NS1D_6fusion15FusionCallbacksIS1H_NS1K_17LinearCombinationIaiaiLNS_15FloatRoundStyleE2EEESI_S1J_JEEENS4_5SM1004TMEM4LOAD26SM100_TMEM_LOAD_16dp32b32xENS4_13SM90_TMA_LOADENS11_INS12_ILi2ELi4ELi3EEES15_NSS_INS5_IJS16_SG_EEENS5_IJSG_SD_EEEEEEENS4_39AutoVectorizingCopyWithAssumedAlignmentILi128EEENS4_14SM90_TMA_STOREES1Z_S21_S21_EEEvvEEEEvNT_6ParamsE) ;  /* 0xffffff7404d87950 */ /* 0x000fea0003c3ffff */
        .weak           $__internal_2_$__cuda_sm10x_tcgen05_guardrail_trap_unallocated_columns_being_dealloced
        .type           $__internal_2_$__cuda_sm10x_tcgen05_guardrail_trap_unallocated_columns_being_dealloced,@function
        .size           $__internal_2_$__cuda_sm10x_tcgen05_guardrail_trap_unallocated_columns_being_dealloced,(.L_x_162 - $__internal_2_$__cuda_sm10x_tcgen05_guardrail_trap_unallocated_columns_being_dealloced)
$__internal_2_$__cuda_sm10x_tcgen05_guardrail_trap_unallocated_columns_being_dealloced:
[----:B------:R-:W-:Y:S05]  /*88a0*/  BPT.TRAP 0x1 ;  /* 0x000000040000795c */ /* 0x000fea0000300000 */
[----:B------:R-:W-:-:S04]  /*88b0*/  HFMA2 R3, -RZ, RZ, 0, 0 ;  /* 0x00000000ff037431 */ /* 0x000fc800000001ff */
[----:B------:R-:W-:Y:S05]  /*88c0*/  RET.REL.NODEC R2 `(_ZN7cutlass13device_kernelINS_4gemm6kernel13GemmUniversalIN4cute5tupleIJiiiiEEENS1_10collective13CollectiveMmaINS1_35MainloopSm100TmaUmmaWarpSpecializedILi8ELi2ELi4ENS5_IJNS4_1CILi2EEENSA_ILi4EEENSA_ILi1EEEEEEEENS5_IJNSA_ILi64EEENSA_ILi128EEESH_EEEaNS5_IJlSD_lEEEaSJ_NS4_8TiledMMAINS4_8MMA_AtomIJNS4_15SM100_MMA_S8_SSIaaiLi64ELi128ELNS4_4UMMA5MajorE0ELSO_0ELNSN_8SaturateE0EEEEEENS4_6LayoutINS5_IJSD_SD_SD_EEENS5_IJNSA_ILi0EEESU_SU_EEEEENS5_IJNS4_10UnderscoreESX_SX_EEEEENS4_23SM90_TMA_LOAD_MULTICASTENS4_14ComposedLayoutINS4_7SwizzleILi3ELi4ELi3EEENS4_18smem_ptr_flag_bitsILi8EEENSS_INS5_IJNSA_ILi8EEESH_EEENS5_IJSH_SD_EEEEEEEvNS4_8identityES10_S1A_vS1B_EENS_8epilogue10collective18CollectiveEpilogueINS1D_23Sm100TmaWarpSpecializedILi2ELi2ELi32ELb0ELb0EEEJSI_NS5_IJNSS_ISG_SD_EES1I_EEEaSJ_aSJ_NS1D_6fusion15FusionCallbacksIS1H_NS1K_17LinearCombinationIaiaiLNS_15FloatRoundStyleE2EEESI_S1J_JEEENS4_5SM1004TMEM4LOAD26SM100_TMEM_LOAD_16dp32b32xENS4_13SM90_TMA_LOADENS11_INS12_ILi2ELi4ELi3EEES15_NSS_INS5_IJS16_SG_EEENS5_IJSG_SD_EEEEEEENS4_39AutoVectorizingCopyWithAssumedAlignmentILi128EEENS4_14SM90_TMA_STOREES1Z_S21_S21_EEEvvEEEEvNT_6ParamsE) ;  /* 0xffffff7402cc7950 */ /* 0x000fea0003c3ffff */
.L_x_161:
[----:B------:R-:W-:-:S00]  /*88d0*/  BRA `(.L_x_161) ;  /* 0xfffffffc00fc7947 */ /* 0x000fc0000383ffff */
[----:B------:R-:W-:-:S00]  /*88e0*/  NOP ;  /* 0x0000000000007918 */ /* 0x000fc00000000000 */
        /* <DEDUP_REMOVED lines=9> */
.L_x_162:


//--------------------- .nv.global.init           --------------------------
	.section	.nv.global.init,"aw",@progbits
.nv.global.init:
	.type		$str$27,@object
	.size		$str$27,($str$28 - $str$27)
$str$27:
        /*0000*/ 	.byte	0x28, 0x61, 0x64, 0x64, 0x72, 0x65, 0x73, 0x73, 0x20, 0x26, 0x20, 0x6d, 0x61, 0x73, 0x6b, 0x29
        /*0010*/ 	.byte	0x20, 0x3d, 0x3d, 0x20, 0x30, 0x00
	.type		$str$28,@object
	.size		$str$28,($str$26 - $str$28)
$str$28:
        /*0016*/ 	.byte	0x2f, 0x74, 0x6d, 0x70, 0x2f, 0x63, 0x75, 0x74, 0x6c, 0x61, 0x73, 0x73, 0x5f, 0x73, 0x77, 0x65
        /*0026*/ 	.byte	0x65, 0x70, 0x5f, 0x73, 0x72, 0x63, 0x2f, 0x69, 0x6e, 0x63, 0x6c, 0x75, 0x64, 0x65, 0x2f, 0x63
        /*0036*/ 	.byte	0x75, 0x74, 0x65, 0x2f, 0x70, 0x6f, 0x69, 0x6e, 0x74, 0x65, 0x72, 0x5f, 0x66, 0x6c, 0x61, 0x67
        /*0046*/ 	.byte	0x67, 0x65, 0x64, 0x2e, 0x68, 0x70, 0x70, 0x00
	.type		$str$26,@object
	.size		$str$26,($str$25 - $str$26)
$str$26:
        /*004e*/ 	.byte	0x2f, 0x74, 0x6d, 0x70, 0x2f, 0x63, 0x75, 0x74, 0x6c, 0x61, 0x73, 0x73, 0x5f, 0x73, 0x77, 0x65
        /*005e*/ 	.byte	0x65, 0x70, 0x5f, 0x73, 0x72, 0x63, 0x2f, 0x69, 0x6e, 0x63, 0x6c, 0x75, 0x64, 0x65, 0x2f, 0x63
        /*006e*/ 	.byte	0x75, 0x74, 0x65, 0x2f, 0x61, 0x74, 0x6f, 0x6d, 0x2f, 0x63, 0x6f, 0x70, 0x79, 0x5f, 0x74, 0x72
        /*007e*/ 	.byte	0x61, 0x69, 0x74, 0x73, 0x5f, 0x73, 0x6d, 0x31, 0x30, 0x30, 0x2e, 0x68, 0x70, 0x70, 0x00
	.type		$str$25,@object
	.size		$str$25,(__unnamed_1 - $str$25)
$str$25:
        /*008d*/ 	.byte	0x28, 0x28, 0x75, 0x69, 0x6e, 0x74, 0x33, 0x32, 0x5f, 0x74, 0x28, 0x74, 0x68, 0x72, 0x65, 0x61
        /*009d*/ 	.byte	0x64, 0x49, 0x64, 0x78, 0x2e, 0x78, 0x29, 0x20, 0x2f, 0x20, 0x33, 0x32, 0x29, 0x20, 0x25, 0x20
        /*00ad*/ 	.byte	0x34, 0x29, 0x20, 0x3d, 0x3d, 0x20, 0x28, 0x28, 0x28, 0x74, 0x6d, 0x65, 0x6d, 0x5f, 0x61, 0x64
        /*00bd*/ 	.byte	0x64, 0x72, 0x20, 0x3e, 0x3e, 0x20, 0x31, 0x36, 0x29, 0x20, 0x2f, 0x20, 0x33, 0x32, 0x29, 0x20
        /*00cd*/ 	.byte	0x25, 0x20, 0x34, 0x29, 0x00
	.type		__unnamed_1,@object
	.size		__unnamed_1,(__unnamed_2 - __unnamed_1)
__unnamed_1:
        /*00d2*/ 	.byte	0x61, 0x75, 0x74, 0x6f, 0x20, 0x63, 0x75, 0x74, 0x65, 0x3a, 0x3a, 0x61, 0x73, 0x5f, 0x70, 0x6f
        /* <DEDUP_REMOVED lines=24> */
        /*0262*/ 	.byte	0x00
	.type		__unnamed_2,@object
	.size		__unnamed_2,(.L_2 - __unnamed_2)
__unnamed_2:
        /* <DEDUP_REMOVED lines=41> */
.L_2:


//--------------------- .nv.shared._ZN7cutlass13device_kernelINS_4gemm6kernel13GemmUniversalIN4cute5tupleIJiiiiEEENS1_10collective13CollectiveMmaINS1_35MainloopSm100TmaUmmaWarpSpecializedILi8ELi2ELi4ENS5_IJNS4_1CILi2EEENSA_ILi4EEENSA_ILi1EEEEEEEENS5_IJNSA_ILi64EEENSA_ILi128EEESH_EEEaNS5_IJlSD_lEEEaSJ_NS4_8TiledMMAINS4_8MMA_AtomIJNS4_15SM100_MMA_S8_SSIaaiLi64ELi128ELNS4_4UMMA5MajorE0ELSO_0ELNSN_8SaturateE0EEEEEENS4_6LayoutINS5_IJSD_SD_SD_EEENS5_IJNSA_ILi0EEESU_SU_EEEEENS5_IJNS4_10UnderscoreESX_SX_EEEEENS4_23SM90_TMA_LOAD_MULTICASTENS4_14ComposedLayoutINS4_7SwizzleILi3ELi4ELi3EEENS4_18smem_ptr_flag_bitsILi8EEENSS_INS5_IJNSA_ILi8EEESH_EEENS5_IJSH_SD_EEEEEEEvNS4_8identityES10_S1A_vS1B_EENS_8epilogue10collective18CollectiveEpilogueINS1D_23Sm100TmaWarpSpecializedILi2ELi2ELi32ELb0ELb0EEEJSI_NS5_IJNSS_ISG_SD_EES1I_EEEaSJ_aSJ_NS1D_6fusion15FusionCallbacksIS1H_NS1K_17LinearCombinationIaiaiLNS_15FloatRoundStyleE2EEESI_S1J_JEEENS4_5SM1004TMEM4LOAD26SM100_TMEM_LOAD_16dp32b32xENS4_13SM90_TMA_LOADENS11_INS12_ILi2ELi4ELi3EEES15_NSS_INS5_IJS16_SG_EEENS5_IJSG_SD_EEEEEEENS4_39AutoVectorizingCopyWithAssumedAlignmentILi128EEENS4_14SM90_TMA_STOREES1Z_S21_S21_EEEvvEEEEvNT_6ParamsE --------------------------
	.section	.nv.shared._ZN7cutlass13device_kernelINS_4gemm6kernel13GemmUniversalIN4cute5tupleIJiiiiEEENS1_10collective13CollectiveMmaINS1_35MainloopSm100TmaUmmaWarpSpecializedILi8ELi2ELi4ENS5_IJNS4_1CILi2EEENSA_ILi4EEENSA_ILi1EEEEEEEENS5_IJNSA_ILi64EEENSA_ILi128EEESH_EEEaNS5_IJlSD_lEEEaSJ_NS4_8TiledMMAINS4_8MMA_AtomIJNS4_15SM100_MMA_S8_SSIaaiLi64ELi128ELNS4_4UMMA5MajorE0ELSO_0ELNSN_8SaturateE0EEEEEENS4_6LayoutINS5_IJSD_SD_SD_EEENS5_IJNSA_ILi0EEESU_SU_EEEEENS5_IJNS4_10UnderscoreESX_SX_EEEEENS4_23SM90_TMA_LOAD_MULTICASTENS4_14ComposedLayoutINS4_7SwizzleILi3ELi4ELi3EEENS4_18smem_ptr_flag_bitsILi8EEENSS_INS5_IJNSA_ILi8EEESH_EEENS5_IJSH_SD_EEEEEEEvNS4_8identityES10_S1A_vS1B_EENS_8epilogue10collective18CollectiveEpilogueINS1D_23Sm100TmaWarpSpecializedILi2ELi2ELi32ELb0ELb0EEEJSI_NS5_IJNSS_ISG_SD_EES1I_EEEaSJ_aSJ_NS1D_6fusion15FusionCallbacksIS1H_NS1K_17LinearCombinationIaiaiLNS_15FloatRoundStyleE2EEESI_S1J_JEEENS4_5SM1004TMEM4LOAD26SM100_TMEM_LOAD_16dp32b32xENS4_13SM90_TMA_LOADENS11_INS12_ILi2ELi4ELi3EEES15_NSS_INS5_IJS16_SG_EEENS5_IJSG_SD_EEEEEEENS4_39AutoVectorizingCopyWithAssumedAlignmentILi128EEENS4_14SM90_TMA_STOREES1Z_S21_S21_EEEvvEEEEvNT_6ParamsE,"aw",@nobits
	.sectionflags	@""
	.align	16
	.zero		1024


//--------------------- .nv.shared.reserved.0     --------------------------
	.section	.nv.shared.reserved.0,"aw",@nobits
	.weak		__nv_reservedSMEM_offset_0_alias
	.size		__nv_reservedSMEM_offset_0_alias, 0, 64
	.other		__nv_reservedSMEM_offset_0_alias,@"STO_CUDA_RESERVED_SHARED STV_DEFAULT"
__nv_reservedSMEM_offset_0_alias:
	.zero		0
.nv.shared.reserved.0:
	.zero		64
	.weak		__nv_reservedSMEM_tcgen05_partition
	.type		__nv_reservedSMEM_tcgen05_partition,@object
	.size		__nv_reservedSMEM_tcgen05_partition,(.L_0 - __nv_reservedSMEM_tcgen05_partition)
__nv_reservedSMEM_tcgen05_partition:
	.zero		32
.L_0:


//--------------------- .nv.global                --------------------------
	.section	.nv.global,"aw",@nobits
.nv.global:
	.type		_ZN40_INTERNAL_d20fe18d_4_k_cu_c3b52a24_199734cute1_E,@object
	.size		_ZN40_INTERNAL_d20fe18d_4_k_cu_c3b52a24_199734cute1_E,(_ZN40_INTERNAL_d20fe18d_4_k_cu_c3b52a24_199734cuda3std3__45__cpo6cbeginE - _ZN40_INTERNAL_d20fe18d_4_k_cu_c3b52a24_199734cute1_E)
_ZN40_INTERNAL_d20fe18d_4_k_cu_c3b52a24_199734cute1_E:
	.zero		1
	.type		_ZN40_INTERNAL_d20fe18d_4_k_cu_c3b52a24_199734cuda3std3__45__cpo6cbeginE,@object
	.size		_ZN40_INTERNAL_d20fe18d_4_k_cu_c3b52a24_199734cuda3std3__45__cpo6cbeginE,(_ZN40_INTERNAL_d20fe18d_4_k_cu_c3b52a24_199734cuda3std3__48in_placeE - _ZN40_INTERNAL_d20fe18d_4_k_cu_c3b52a24_199734cuda3std3__45__cpo6cbeginE)
_ZN40_INTERNAL_d20fe18d_4_k_cu_c3b52a24_199734cuda3std3__45__cpo6cbeginE:
	.zero		1
	.type		_ZN40_INTERNAL_d20fe18d_4_k_cu_c3b52a24_199734cuda3std3__48in_placeE,@object
	.size		_ZN40_INTERNAL_d20fe18d_4_k_cu_c3b52a24_199734cuda3std3__48in_placeE,(_ZN40_INTERNAL_d20fe18d_4_k_cu_c3b52a24_199734cuda3std6ranges3__45__cpo9iter_moveE - _ZN40_INTERNAL_d20fe18d_4_k_cu_c3b52a24_199734cuda3std3__48in_placeE)
_ZN40_INTERNAL_d20fe18d_4_k_cu_c3b52a24_199734cuda3std3__48in_placeE:
	.zero		1
	.type		_ZN40_INTERNAL_d20fe18d_4_k_cu_c3b52a24_199734cuda3std6ranges3__45__cpo9iter_moveE,@object
	.size		_ZN40_INTERNAL_d20fe18d_4_k_cu_c3b52a24_199734cuda3std6ranges3__45__cpo9iter_moveE,(_ZN40_INTERNAL_d20fe18d_4_k_cu_c3b52a24_199734cuda3std3__45__cpo5beginE - _ZN40_INTERNAL_d20fe18d_4_k_cu_c3b52a24_199734cuda3std6ranges3__45__cpo9iter_moveE)
_ZN40_INTERNAL_d20fe18d_4_k_cu_c3b52a24_199734cuda3std6ranges3__45__cpo9iter_moveE:
	.zero		1
	.type		_ZN40_INTERNAL_d20fe18d_4_k_cu_c3b52a24_199734cuda3std3__45__cpo5beginE,@object
	.size		_ZN40_INTERNAL_d20fe18d_4_k_cu_c3b52a24_199734cuda3std3__45__cpo5beginE,(_ZN40_INTERNAL_d20fe18d_4_k_cu_c3b52a24_199734cuda3std3__442_GLOBAL__N__d20fe18d_4_k_cu_c3b52a24_199736ignoreE - _ZN40_INTERNAL_d20fe18d_4_k_cu_c3b52a24_199734cuda3std3__45__cpo5beginE)
_ZN40_INTERNAL_d20fe18d_4_k_cu_c3b52a24_199734cuda3std3__45__cpo5beginE:
	.zero		1
	.type		_ZN40_INTERNAL_d20fe18d_4_k_cu_c3b52a24_199734cuda3std3__442_GLOBAL__N__d20fe18d_4_k_cu_c3b52a24_199736ignoreE,@object
	.size		_ZN40_INTERNAL_d20fe18d_4_k_cu_c3b52a24_199734cuda3std3__442_GLOBAL__N__d20fe18d_4_k_cu_c3b52a24_199736ignoreE,(_ZN40_INTERNAL_d20fe18d_4_k_cu_c3b52a24_199734cute7productE - _ZN40_INTERNAL_d20fe18d_4_k_cu_c3b52a24_199734cuda3std3__442_GLOBAL__N__d20fe18d_4_k_cu_c3b52a24_199736ignoreE)
_ZN40_INTERNAL_d20fe18d_4_k_cu_c3b52a24_199734cuda3std3__442_GLOBAL__N__d20fe18d_4_k_cu_c3b52a24_199736ignoreE:
	.zero		1
	.type		_ZN40_INTERNAL_d20fe18d_4_k_cu_c3b52a24_199734cute7productE,@object
	.size		_ZN40_INTERNAL_d20fe18d_4_k_cu_c3b52a24_199734cute7productE,(_ZN40_INTERNAL_d20fe18d_4_k_cu_c3b52a24_199734cuda3std3__45__cpo3endE - _ZN40_INTERNAL_d20fe18d_4_k_cu_c3b52a24_199734cute7productE)
_ZN40_INTERNAL_d20fe18d_4_k_cu_c3b52a24_199734cute7productE:
	.zero		1
	.type		_ZN40_INTERNAL_d20fe18d_4_k_cu_c3b52a24_199734cuda3std3__45__cpo3endE,@object
	.size		_ZN40_INTERNAL_d20fe18d_4_k_cu_c3b52a24_199734cuda3std3__45__cpo3endE,(_ZN40_INTERNAL_d20fe18d_4_k_cu_c3b52a24_199734cuda3std3__419piecewise_constructE - _ZN40_INTERNAL_d20fe18d_4_k_cu_c3b52a24_199734cuda3std3__45__cpo3endE)
_ZN40_INTERNAL_d20fe18d_4_k_cu_c3b52a24_199734cuda3std3__45__cpo3endE:
	.zero		1
	.type		_ZN40_INTERNAL_d20fe18d_4_k_cu_c3b52a24_199734cuda3std3__419piecewise_constructE,@object
	.size		_ZN40_INTERNAL_d20fe18d_4_k_cu_c3b52a24_199734cuda3std3__419piecewise_constructE,(_ZN40_INTERNAL_d20fe18d_4_k_cu_c3b52a24_199734cuda3std3__45__cpo4cendE - _ZN40_INTERNAL_d20fe18d_4_k_cu_c3b52a24_199734cuda3std3__419piecewise_constructE)
_ZN40_INTERNAL_d20fe18d_4_k_cu_c3b52a24_199734cuda3std3__419piecewise_constructE:
	.zero		1
	.type		_ZN40_INTERNAL_d20fe18d_4_k_cu_c3b52a24_199734cuda3std3__45__cpo4cendE,@object
	.size		_ZN40_INTERNAL_d20fe18d_4_k_cu_c3b52a24_199734cuda3std3__45__cpo4cendE,(_ZN40_INTERNAL_d20fe18d_4_k_cu_c3b52a24_199734cuda3std6ranges3__45__cpo4swapE - _ZN40_INTERNAL_d20fe18d_4_k_cu_c3b52a24_199734cuda3std3__45__cpo4cendE)
_ZN40_INTERNAL_d20fe18d_4_k_cu_c3b52a24_199734cuda3std3__45__cpo4cendE:
	.zero		1
	.type		_ZN40_INTERNAL_d20fe18d_4_k_cu_c3b52a24_199734cuda3std6ranges3__45__cpo4swapE,@object
	.size		_ZN40_INTERNAL_d20fe18d_4_k_cu_c3b52a24_199734cuda3std6ranges3__45__cpo4swapE,(.L_10 - _ZN40_INTERNAL_d20fe18d_4_k_cu_c3b52a24_199734cuda3std6ranges3__45__cpo4swapE)
_ZN40_INTERNAL_d20fe18d_4_k_cu_c3b52a24_199734cuda3std6ranges3__45__cpo4swapE:
	.zero		1
.L_10:


//--------------------- .nv.constant0._ZN7cutlass13device_kernelINS_4gemm6kernel13GemmUniversalIN4cute5tupleIJiiiiEEENS1_10collective13CollectiveMmaINS1_35MainloopSm100TmaUmmaWarpSpecializedILi8ELi2ELi4ENS5_IJNS4_1CILi2EEENSA_ILi4EEENSA_ILi1EEEEEEEENS5_IJNSA_ILi64EEENSA_ILi128EEESH_EEEaNS5_IJlSD_lEEEaSJ_NS4_8TiledMMAINS4_8MMA_AtomIJNS4_15SM100_MMA_S8_SSIaaiLi64ELi128ELNS4_4UMMA5MajorE0ELSO_0ELNSN_8SaturateE0EEEEEENS4_6LayoutINS5_IJSD_SD_SD_EEENS5_IJNSA_ILi0EEESU_SU_EEEEENS5_IJNS4_10UnderscoreESX_SX_EEEEENS4_23SM90_TMA_LOAD_MULTICASTENS4_14ComposedLayoutINS4_7SwizzleILi3ELi4ELi3EEENS4_18smem_ptr_flag_bitsILi8EEENSS_INS5_IJNSA_ILi8EEESH_EEENS5_IJSH_SD_EEEEEEEvNS4_8identityES10_S1A_vS1B_EENS_8epilogue10collective18CollectiveEpilogueINS1D_23Sm100TmaWarpSpecializedILi2ELi2ELi32ELb0ELb0EEEJSI_NS5_IJNSS_ISG_SD_EES1I_EEEaSJ_aSJ_NS1D_6fusion15FusionCallbacksIS1H_NS1K_17LinearCombinationIaiaiLNS_15FloatRoundStyleE2EEESI_S1J_JEEENS4_5SM1004TMEM4LOAD26SM100_TMEM_LOAD_16dp32b32xENS4_13SM90_TMA_LOADENS11_INS12_ILi2ELi4ELi3EEES15_NSS_INS5_IJS16_SG_EEENS5_IJSG_SD_EEEEEEENS4_39AutoVectorizingCopyWithAssumedAlignmentILi128EEENS4_14SM90_TMA_STOREES1Z_S21_S21_EEEvvEEEEvNT_6ParamsE --------------------------
	.section	.nv.constant0._ZN7cutlass13device_kernelINS_4gemm6kernel13GemmUniversalIN4cute5tupleIJiiiiEEENS1_10collective13CollectiveMmaINS1_35MainloopSm100TmaUmmaWarpSpecializedILi8ELi2ELi4ENS5_IJNS4_1CILi2EEENSA_ILi4EEENSA_ILi1EEEEEEEENS5_IJNSA_ILi64EEENSA_ILi128EEESH_EEEaNS5_IJlSD_lEEEaSJ_NS4_8TiledMMAINS4_8MMA_AtomIJNS4_15SM100_MMA_S8_SSIaaiLi64ELi128ELNS4_4UMMA5MajorE0ELSO_0ELNSN_8SaturateE0EEEEEENS4_6LayoutINS5_IJSD_SD_SD_EEENS5_IJNSA_ILi0EEESU_SU_EEEEENS5_IJNS4_10UnderscoreESX_SX_EEEEENS4_23SM90_TMA_LOAD_MULTICASTENS4_14ComposedLayoutINS4_7SwizzleILi3ELi4ELi3EEENS4_18smem_ptr_flag_bitsILi8EEENSS_INS5_IJNSA_ILi8EEESH_EEENS5_IJSH_SD_EEEEEEEvNS4_8identityES10_S1A_vS1B_EENS_8epilogue10collective18CollectiveEpilogueINS1D_23Sm100TmaWarpSpecializedILi2ELi2ELi32ELb0ELb0EEEJSI_NS5_IJNSS_ISG_SD_EES1I_EEEaSJ_aSJ_NS1D_6fusion15FusionCallbacksIS1H_NS1K_17LinearCombinationIaiaiLNS_15FloatRoundStyleE2EEESI_S1J_JEEENS4_5SM1004TMEM4LOAD26SM100_TMEM_LOAD_16dp32b32xENS4_13SM90_TMA_LOADENS11_INS12_ILi2ELi4ELi3EEES15_NSS_INS5_IJS16_SG_EEENS5_IJSG_SD_EEEEEEENS4_39AutoVectorizingCopyWithAssumedAlignmentILi128EEENS4_14SM90_TMA_STOREES1Z_S21_S21_EEEvvEEEEvNT_6ParamsE,"a",@progbits
	.sectionflags	@""
	.align	4
.nv.constant0._ZN7cutlass13device_kernelINS_4gemm6kernel13GemmUniversalIN4cute5tupleIJiiiiEEENS1_10collective13CollectiveMmaINS1_35MainloopSm100TmaUmmaWarpSpecializedILi8ELi2ELi4ENS5_IJNS4_1CILi2EEENSA_ILi4EEENSA_ILi1EEEEEEEENS5_IJNSA_ILi64EEENSA_ILi128EEESH_EEEaNS5_IJlSD_lEEEaSJ_NS4_8TiledMMAINS4_8MMA_AtomIJNS4_15SM100_MMA_S8_SSIaaiLi64ELi128ELNS4_4UMMA5MajorE0ELSO_0ELNSN_8SaturateE0EEEEEENS4_6LayoutINS5_IJSD_SD_SD_EEENS5_IJNSA_ILi0EEESU_SU_EEEEENS5_IJNS4_10UnderscoreESX_SX_EEEEENS4_23SM90_TMA_LOAD_MULTICASTENS4_14ComposedLayoutINS4_7SwizzleILi3ELi4ELi3EEENS4_18smem_ptr_flag_bitsILi8EEENSS_INS5_IJNSA_ILi8EEESH_EEENS5_IJSH_SD_EEEEEEEvNS4_8identityES10_S1A_vS1B_EENS_8epilogue10collective18CollectiveEpilogueINS1D_23Sm100TmaWarpSpecializedILi2ELi2ELi32ELb0ELb0EEEJSI_NS5_IJNSS_ISG_SD_EES1I_EEEaSJ_aSJ_NS1D_6fusion15FusionCallbacksIS1H_NS1K_17LinearCombinationIaiaiLNS_15FloatRoundStyleE2EEESI_S1J_JEEENS4_5SM1004TMEM4LOAD26SM100_TMEM_LOAD_16dp32b32xENS4_13SM90_TMA_LOADENS11_INS12_ILi2ELi4ELi3EEES15_NSS_INS5_IJS16_SG_EEENS5_IJSG_SD_EEEEEEENS4_39AutoVectorizingCopyWithAssumedAlignmentILi128EEENS4_14SM90_TMA_STOREES1Z_S21_S21_EEEvvEEEEvNT_6ParamsE:
	.zero		2944


//--------------------- SYMBOLS --------------------------

	.type		.nv.reservedSmem.offset0,@object
	.size		.nv.reservedSmem.offset0,0x4
	.type		.nv.reservedSmem.cap,@object
	.size		.nv.reservedSmem.cap,0x4
	.type		__assertfail,@function
